	.target	sm_90a

	.elftype	@"ET_EXEC"


//--------------------- .note.nv.tkinfo           --------------------------
	.section	.note.nv.tkinfo,"",@"SHT_NOTE"
	.sectionflags	@"SHF_NOTE_NV_TKINFO"
	.tkinfo
        /*0018*/ 	.word	0x00000002
        /*0030*/ 	.string	""
        /*0030*/ 	.string	"ptxas"
        /*0030*/ 	.string	"Cuda compilation tools, release 13.0, V13.0.88"
        /*0030*/ 	.string	"Build cuda_13.0.r13.0/compiler.36424714_0"
        /*0030*/ 	.string	"-v  -suppress-debug-info  -lineinfo  -arch sm_90a "



//--------------------- .note.nv.cuinfo           --------------------------
	.section	.note.nv.cuinfo,"",@"SHT_NOTE"
	.sectionflags	@"SHF_NOTE_NV_CUINFO"
        /*0018*/ 	.short	0x0002
        /*001a*/ 	.short	0x005a
        /*001c*/ 	.short	0x0082
	.zero		2


//--------------------- .nv.info                  --------------------------
	.section	.nv.info,"",@"SHT_CUDA_INFO"
	.align	4


	//----- nvinfo : EIATTR_REGCOUNT
	.align		4
        /*0000*/ 	.byte	0x04, 0x2f
        /*0002*/ 	.short	(.L_1 - .L_0)
	.align		4
.L_0:
        /*0004*/ 	.word	index@(gluon_wgmma)
        /*0008*/ 	.word	0x0000002a


	//----- nvinfo : EIATTR_FRAME_SIZE
	.align		4
.L_1:
        /*000c*/ 	.byte	0x04, 0x11
        /*000e*/ 	.short	(.L_3 - .L_2)
	.align		4
.L_2:
        /*0010*/ 	.word	index@(gluon_wgmma)
        /*0014*/ 	.word	0x00000000


	//----- nvinfo : EIATTR_MIN_STACK_SIZE
	.align		4
.L_3:
        /*0018*/ 	.byte	0x04, 0x12
        /*001a*/ 	.short	(.L_5 - .L_4)
	.align		4
.L_4:
        /*001c*/ 	.word	index@(gluon_wgmma)
        /*0020*/ 	.word	0x00000000
.L_5:


//--------------------- .nv.compat                --------------------------
	.section	.nv.compat,"",@"SHT_CUDA_COMPAT_INFO"
	.align	4
        /*0000*/ 	.byte	0x02, 0x09, 0x01, 0x00, 0x02, 0x02, 0x04, 0x00, 0x02, 0x05, 0x05, 0x00, 0x03, 0x07, 0x01, 0x01
        /*0010*/ 	.byte	0x02, 0x03, 0x03, 0x00, 0x02, 0x06, 0x01, 0x00, 0x04, 0x0b, 0x08, 0x00, 0x00, 0x00, 0x00, 0x00
        /*0020*/ 	.byte	0x00, 0x00, 0x00, 0x00


//--------------------- .nv.info.gluon_wgmma      --------------------------
	.section	.nv.info.gluon_wgmma,"",@"SHT_CUDA_INFO"
	.sectionflags	@""
	.align	4


	//----- nvinfo : EIATTR_CUDA_API_VERSION
	.align		4
        /*0000*/ 	.byte	0x04, 0x37
        /*0002*/ 	.short	(.L_7 - .L_6)
.L_6:
        /*0004*/ 	.word	0x00000082


	//----- nvinfo : EIATTR_KPARAM_INFO
	.align		4
.L_7:
        /*0008*/ 	.byte	0x04, 0x17
        /*000a*/ 	.short	(.L_9 - .L_8)
.L_8:
        /*000c*/ 	.word	0x00000000
        /*0010*/ 	.short	0x000a
        /*0012*/ 	.short	0x0048
        /*0014*/ 	.byte	0x00, 0xf4, 0x21, 0x00


	//----- nvinfo : EIATTR_KPARAM_INFO
	.align		4
.L_9:
        /*0018*/ 	.byte	0x04, 0x17
        /*001a*/ 	.short	(.L_11 - .L_10)
.L_10:
        /*001c*/ 	.word	0x00000000
        /*0020*/ 	.short	0x0009
        /*0022*/ 	.short	0x0040
        /*0024*/ 	.byte	0x00, 0xf4, 0x21, 0x00


	//----- nvinfo : EIATTR_KPARAM_INFO
	.align		4
.L_11:
        /*0028*/ 	.byte	0x04, 0x17
        /*002a*/ 	.short	(.L_13 - .L_12)
.L_12:
        /*002c*/ 	.word	0x00000000
        /*0030*/ 	.short	0x0008
        /*0032*/ 	.short	0x0038
        /*0034*/ 	.byte	0x00, 0xf0, 0x21, 0x00


	//----- nvinfo : EIATTR_KPARAM_INFO
	.align		4
.L_13:
        /*0038*/ 	.byte	0x04, 0x17
        /*003a*/ 	.short	(.L_15 - .L_14)
.L_14:
        /*003c*/ 	.word	0x00000000
        /*0040*/ 	.short	0x0007
        /*0042*/ 	.short	0x0030
        /*0044*/ 	.byte	0x00, 0xf0, 0x21, 0x00


	//----- nvinfo : EIATTR_KPARAM_INFO
	.align		4
.L_15:
        /*0048*/ 	.byte	0x04, 0x17
        /*004a*/ 	.short	(.L_17 - .L_16)
.L_16:
        /*004c*/ 	.word	0x00000000
        /*0050*/ 	.short	0x0006
        /*0052*/ 	.short	0x0028
        /*0054*/ 	.byte	0x00, 0xf0, 0x21, 0x00


	//----- nvinfo : EIATTR_KPARAM_INFO
	.align		4
.L_17:
        /*0058*/ 	.byte	0x04, 0x17
        /*005a*/ 	.short	(.L_19 - .L_18)
.L_18:
        /*005c*/ 	.word	0x00000000
        /*0060*/ 	.short	0x0005
        /*0062*/ 	.short	0x0020
        /*0064*/ 	.byte	0x00, 0xf0, 0x11, 0x00


	//----- nvinfo : EIATTR_KPARAM_INFO
	.align		4
.L_19:
        /*0068*/ 	.byte	0x04, 0x17
        /*006a*/ 	.short	(.L_21 - .L_20)
.L_20:
        /*006c*/ 	.word	0x00000000
        /*0070*/ 	.short	0x0004
        /*0072*/ 	.short	0x001c
        /*0074*/ 	.byte	0x00, 0xf0, 0x11, 0x00


	//----- nvinfo : EIATTR_KPARAM_INFO
	.align		4
.L_21:
        /*0078*/ 	.byte	0x04, 0x17
        /*007a*/ 	.short	(.L_23 - .L_22)
.L_22:
        /*007c*/ 	.word	0x00000000
        /*0080*/ 	.short	0x0003
        /*0082*/ 	.short	0x0018
        /*0084*/ 	.byte	0x00, 0xf0, 0x11, 0x00


	//----- nvinfo : EIATTR_KPARAM_INFO
	.align		4
.L_23:
        /*0088*/ 	.byte	0x04, 0x17
        /*008a*/ 	.short	(.L_25 - .L_24)
.L_24:
        /*008c*/ 	.word	0x00000000
        /*0090*/ 	.short	0x0002
        /*0092*/ 	.short	0x0010
        /*0094*/ 	.byte	0x00, 0xf4, 0x21, 0x00


	//----- nvinfo : EIATTR_KPARAM_INFO
	.align		4
.L_25:
        /*0098*/ 	.byte	0x04, 0x17
        /*009a*/ 	.short	(.L_27 - .L_26)
.L_26:
        /*009c*/ 	.word	0x00000000
        /*00a0*/ 	.short	0x0001
        /*00a2*/ 	.short	0x0008
        /*00a4*/ 	.byte	0x00, 0xf4, 0x21, 0x00


	//----- nvinfo : EIATTR_KPARAM_INFO
	.align		4
.L_27:
        /*00a8*/ 	.byte	0x04, 0x17
        /*00aa*/ 	.short	(.L_29 - .L_28)
.L_28:
        /*00ac*/ 	.word	0x00000000
        /*00b0*/ 	.short	0x0000
        /*00b2*/ 	.short	0x0000
        /*00b4*/ 	.byte	0x00, 0xf4, 0x21, 0x00


	//----- nvinfo : EIATTR_SPARSE_MMA_MASK
	.align		4
.L_29:
        /*00b8*/ 	.byte	0x03, 0x50
        /*00ba*/ 	.short	0x0000


	//----- nvinfo : EIATTR_MAXREG_COUNT
	.align		4
        /*00bc*/ 	.byte	0x03, 0x1b
        /*00be*/ 	.short	0x00ff


	//----- nvinfo : EIATTR_NUM_BARRIERS
	.align		4
        /*00c0*/ 	.byte	0x02, 0x4c
        /*00c2*/ 	.byte	0x01
	.zero		1


	//----- nvinfo : EIATTR_MERCURY_ISA_VERSION
	.align		4
        /*00c4*/ 	.byte	0x03, 0x5f
        /*00c6*/ 	.short	0x0101


	//----- nvinfo : EIATTR_INT_WARP_WIDE_INSTR_OFFSETS
	.align		4
        /*00c8*/ 	.byte	0x04, 0x31
        /*00ca*/ 	.short	(.L_31 - .L_30)


	//   ....[0]....
.L_30:
        /*00cc*/ 	.word	0x00001310


	//   ....[1]....
        /*00d0*/ 	.word	0x000013a0


	//   ....[2]....
        /*00d4*/ 	.word	0x000015b0


	//   ....[3]....
        /*00d8*/ 	.word	0x000015c0


	//   ....[4]....
        /*00dc*/ 	.word	0x000015d0


	//   ....[5]....
        /*00e0*/ 	.word	0x00001670


	//   ....[6]....
        /*00e4*/ 	.word	0x00001b60


	//   ....[7]....
        /*00e8*/ 	.word	0x00001b70


	//----- nvinfo : EIATTR_COOP_GROUP_MASK_REGIDS
	.align		4
.L_31:
        /*00ec*/ 	.byte	0x04, 0x29
        /*00ee*/ 	.short	(.L_33 - .L_32)


	//   ....[0]....
.L_32:
        /*00f0*/ 	.word	0xffffffff


	//   ....[1]....
        /*00f4*/ 	.word	0xffffffff


	//   ....[2]....
        /*00f8*/ 	.word	0xffffffff


	//----- nvinfo : EIATTR_COOP_GROUP_INSTR_OFFSETS
	.align		4
.L_33:
        /*00fc*/ 	.byte	0x04, 0x28
        /*00fe*/ 	.short	(.L_35 - .L_34)


	//   ....[0]....
.L_34:
        /*0100*/ 	.word	0x00000150


	//   ....[1]....
        /*0104*/ 	.word	0x00000700


	//   ....[2]....
        /*0108*/ 	.word	0x00000cf0


	//----- nvinfo : EIATTR_MBARRIER_INSTR_OFFSETS
	.align		4
.L_35:
        /*010c*/ 	.byte	0x04, 0x39
        /*010e*/ 	.short	(.L_37 - .L_36)


	//   ....[0]....
.L_36:
        /*0110*/ 	.word	0x000013e0
        /*0114*/ 	.word	0x000000ff
        /*0118*/ 	.word	0x00004000
        /*011c*/ 	.short	0x0100
        /*011e*/ 	.byte	0x08
	.zero		1


	//   ....[1]....
        /*0120*/ 	.word	0x00001710
        /*0124*/ 	.word	0x000000ff
        /*0128*/ 	.word	0x00004000
        /*012c*/ 	.short	0x010a
        /*012e*/ 	.byte	0x08
	.zero		1


	//   ....[2]....
        /*0130*/ 	.word	0x00001ae0
        /*0134*/ 	.word	0x000000ff
        /*0138*/ 	.word	0x00004000
        /*013c*/ 	.short	0x0108
        /*013e*/ 	.byte	0x08
	.zero		1


	//   ....[3]....
        /*0140*/ 	.word	0x00001c00
        /*0144*/ 	.word	0x000000ff
        /*0148*/ 	.word	0x00004000
        /*014c*/ 	.short	0x010a
        /*014e*/ 	.byte	0x08
	.zero		1


	//----- nvinfo : EIATTR_NUM_MBARRIERS
	.align		4
.L_37:
        /*0150*/ 	.byte	0x03, 0x38
        /*0152*/ 	.short	0x0001


	//----- nvinfo : EIATTR_EXIT_INSTR_OFFSETS
	.align		4
        /*0154*/ 	.byte	0x04, 0x1c
        /*0156*/ 	.short	(.L_39 - .L_38)


	//   ....[0]....
.L_38:
        /*0158*/ 	.word	0x00001bf0


	//----- nvinfo : EIATTR_REQNTID
	.align		4
.L_39:
        /*015c*/ 	.byte	0x04, 0x10
        /*015e*/ 	.short	(.L_41 - .L_40)
.L_40:
        /*0160*/ 	.word	0x00000100
        /*0164*/ 	.word	0x00000001
        /*0168*/ 	.word	0x00000001


	//----- nvinfo : EIATTR_CRS_STACK_SIZE
	.align		4
.L_41:
        /*016c*/ 	.byte	0x04, 0x1e
        /*016e*/ 	.short	(.L_43 - .L_42)
.L_42:
        /*0170*/ 	.word	0x00000000


	//----- nvinfo : EIATTR_CBANK_PARAM_SIZE
	.align		4
.L_43:
        /*0174*/ 	.byte	0x03, 0x19
        /*0176*/ 	.short	0x0050


	//----- nvinfo : EIATTR_PARAM_CBANK
	.align		4
        /*0178*/ 	.byte	0x04, 0x0a
        /*017a*/ 	.short	(.L_45 - .L_44)
	.align		4
.L_44:
        /*017c*/ 	.word	index@(.nv.constant0.gluon_wgmma)
        /*0180*/ 	.short	0x0210
        /*0182*/ 	.short	0x0050


	//----- nvinfo : EIATTR_SW_WAR
	.align		4
.L_45:
        /*0184*/ 	.byte	0x04, 0x36
        /*0186*/ 	.short	(.L_47 - .L_46)
.L_46:
        /*0188*/ 	.word	0x00000008
.L_47:


//--------------------- .nv.callgraph             --------------------------
	.section	.nv.callgraph,"",@"SHT_CUDA_CALLGRAPH"
	.align	4
	.sectionentsize	8
	.align		4
        /*0000*/ 	.word	0x00000000
	.align		4
        /*0004*/ 	.word	0xffffffff
	.align		4
        /*0008*/ 	.word	0x00000000
	.align		4
        /*000c*/ 	.word	0xfffffffe
	.align		4
        /*0010*/ 	.word	0x00000000
	.align		4
        /*0014*/ 	.word	0xfffffffd
	.align		4
        /*0018*/ 	.word	0x00000000
	.align		4
        /*001c*/ 	.word	0xfffffffc


//--------------------- .text.gluon_wgmma         --------------------------
	.section	.text.gluon_wgmma,"ax",@progbits
	.align	128
        .global         gluon_wgmma
        .type           gluon_wgmma,@function
        .size           gluon_wgmma,(.L_x_52 - gluon_wgmma)
        .other          gluon_wgmma,@"STO_CUDA_ENTRY STV_DEFAULT"
gluon_wgmma:
.text.gluon_wgmma:
[----:B------:R-:W-:Y:S01]  /*0000*/  LDC R1, c[0x0][0x28] ;  /* 0x00000a00ff017b82 */ /* 0x000fe20000000800 */
[----:B------:R-:W1:Y:S07]  /*0010*/  S2R R0, SR_TID.X ;  /* 0x0000000000007919 */ /* 0x000e6e0000002100 */
[----:B------:R-:W2:Y:S01]  /*0020*/  S2UR UR4, SR_CgaCtaId ;  /* 0x00000000000479c3 */ /* 0x000ea20000008800 */
[----:B------:R-:W-:Y:S01]  /*0030*/  UMOV UR8, 0x400 ;  /* 0x0000040000087882 */ /* 0x000fe20000000000 */
[----:B------:R-:W-:Y:S01]  /*0040*/  ULDC UR6, c[0x0][0xc] ;  /* 0x0000030000067ab9 */ /* 0x000fe20000000800 */
[----:B------:R-:W-:Y:S01]  /*0050*/  ULDC.64 UR20, c[0x0][0x250] ;  /* 0x0000940000147ab9 */ /* 0x000fe20000000a00 */
[----:B------:R-:W-:Y:S04]  /*0060*/  BSSY B0, `(.L_x_0) ;  /* 0x000001e000007945 */ /* 0x000fe80003800000 */
[----:B------:R-:W3:Y:S08]  /*0070*/  LDC R2, c[0x0][0x228] ;  /* 0x00008a00ff027b82 */ /* 0x000ef00000000800 */
[----:B------:R-:W4:Y:S08]  /*0080*/  LDC R8, c[0x0][0x230] ;  /* 0x00008c00ff087b82 */ /* 0x000f300000000800 */
[----:B------:R-:W-:Y:S01]  /*0090*/  S2UR UR22, SR_CTAID.Y ;  /* 0x00000000001679c3 */ /* 0x000fe20000002600 */
[----:B--2---:R-:W-:-:S03]  /*00a0*/  ULEA UR8, UR4, UR8, 0x18 ;  /* 0x0000000804087291 */ /* 0x004fc6000f8ec03f */
[----:B------:R-:W-:Y:S01]  /*00b0*/  ULDC UR4, c[0x0][0x10] ;  /* 0x0000040000047ab9 */ /* 0x000fe20000000800 */
[----:B-1----:R-:W-:-:S03]  /*00c0*/  LOP3.LUT R6, R0, 0xff, RZ, 0xc0, !PT ;  /* 0x000000ff00067812 */ /* 0x002fc600078ec0ff */
[----:B------:R-:W1:Y:S01]  /*00d0*/  S2UR UR5, SR_CTAID.Z ;  /* 0x00000000000579c3 */ /* 0x000e620000002700 */
[----:B---3--:R-:W-:Y:S01]  /*00e0*/  VIADD R2, R2, 0xffffffff ;  /* 0xffffffff02027836 */ /* 0x008fe20000000000 */
[C---:B------:R-:W-:Y:S02]  /*00f0*/  ISETP.GE.U32.AND P0, PT, R6.reuse, 0x20, PT ;  /* 0x000000200600780c */ /* 0x040fe40003f06070 */
[C---:B------:R-:W-:Y:S02]  /*0100*/  ISETP.NE.U32.AND P2, PT, R6.reuse, RZ, PT ;  /* 0x000000ff0600720c */ /* 0x040fe40003f45070 */
[----:B------:R-:W-:Y:S02]  /*0110*/  LEA R9, R6, UR8, 0x2 ;  /* 0x0000000806097c11 */ /* 0x000fe4000f8e10ff */
[----:B------:R-:W2:Y:S01]  /*0120*/  S2UR UR23, SR_CTAID.X ;  /* 0x00000000001779c3 */ /* 0x000ea20000002500 */
[----:B----4-:R-:W-:-:S06]  /*0130*/  VIADD R14, R8, 0xffffffff ;  /* 0xffffffff080e7836 */ /* 0x010fcc0000000000 */
[----:B------:R3:W-:Y:S01]  /*0140*/  @!P0 STS [R9], RZ ;  /* 0x000000ff09008388 */ /* 0x0007e20000000800 */
[----:B------:R-:W-:-:S03]  /*0150*/  NOP ;  /* 0x0000000000007918 */ /* 0x000fc60000000000 */
[----:B------:R3:W-:Y:S01]  /*0160*/  @!P2 STS [UR8+0x24], R2 ;  /* 0x00002402ff00a988 */ /* 0x0007e20008000808 */
[----:B-1----:R-:W-:-:S03]  /*0170*/  UIMAD UR4, UR5, UR4, UR22 ;  /* 0x00000004050472a4 */ /* 0x002fc6000f8e0216 */
[----:B------:R3:W-:Y:S01]  /*0180*/  @!P2 STS [UR8+0x20], R14 ;  /* 0x0000200eff00a988 */ /* 0x0007e20008000808 */
[----:B--2---:R-:W-:-:S04]  /*0190*/  UIMAD UR4, UR4, UR6, UR23 ;  /* 0x00000006040472a4 */ /* 0x004fc8000f8e0217 */
[----:B------:R-:W-:-:S04]  /*01a0*/  UIMAD UR4, UR4, 0x180, URZ ;  /* 0x00000180040478a4 */ /* 0x000fc8000f8e023f */
[----:B------:R-:W-:-:S04]  /*01b0*/  UIADD3 UR16, UP0, UR4, UR20, URZ ;  /* 0x0000001404107290 */ /* 0x000fc8000ff1e03f */
[----:B------:R-:W-:Y:S01]  /*01c0*/  ULEA.HI.X.SX32 UR17, UR4, UR21, 0x1, UP0 ;  /* 0x0000001504117291 */ /* 0x000fe200080f0e3f */
[----:B---3--:R-:W-:Y:S11]  /*01d0*/  @P2 BRA `(.L_x_1) ;  /* 0x0000000000182947 */ /* 0x008ff60003800000 */
[----:B------:R-:W1:Y:S01]  /*01e0*/  LDS R3, [UR8+0x8] ;  /* 0x00000808ff037984 */ /* 0x000e620008000800 */
[----:B------:R-:W2:Y:S01]  /*01f0*/  LDC.64 R10, c[0x0][0x210] ;  /* 0x00008400ff0a7b82 */ /* 0x000ea20000000a00 */
[----:B------:R-:W-:Y:S02]  /*0200*/  IMAD.MOV.U32 R4, RZ, RZ, 0x70 ;  /* 0x00000070ff047424 */ /* 0x000fe400078e00ff */
[----:B--2---:R2:W-:Y:S03]  /*0210*/  STS.64 [UR8], R10 ;  /* 0x0000000aff007988 */ /* 0x0045e60008000a08 */
[----:B-1----:R-:W-:-:S05]  /*0220*/  LOP3.LUT R3, R3, 0x10, R4, 0xd8, !PT ;  /* 0x0000001003037812 */ /* 0x002fca00078ed804 */
[----:B------:R2:W-:Y:S02]  /*0230*/  STS [UR8+0x8], R3 ;  /* 0x00000803ff007988 */ /* 0x0005e40008000808 */
.L_x_1:
[----:B------:R-:W-:Y:S05]  /*0240*/  BSYNC B0 ;  /* 0x0000000000007941 */ /* 0x000fea0003800000 */
.L_x_0:
[----:B------:R-:W-:Y:S04]  /*0250*/  BSSY B0, `(.L_x_2) ;  /* 0x000000a000007945 */ /* 0x000fe80003800000 */
[----:B------:R-:W-:Y:S05]  /*0260*/  @P2 BRA `(.L_x_3) ;  /* 0x0000000000202947 */ /* 0x000fea0003800000 */
[----:B--2---:R-:W1:Y:S01]  /*0270*/  LDS R3, [UR8+0x34] ;  /* 0x00003408ff037984 */ /* 0x004e620008000800 */
[----:B------:R-:W-:Y:S02]  /*0280*/  IMAD.MOV.U32 R4, RZ, RZ, 0x3f000000 ;  /* 0x3f000000ff047424 */ /* 0x000fe400078e00ff */
[----:B------:R-:W-:Y:S01]  /*0290*/  @!P2 IMAD.MOV.U32 R5, RZ, RZ, 0x3f ;  /* 0x0000003fff05a424 */ /* 0x000fe200078e00ff */
[----:B------:R-:W2:Y:S02]  /*02a0*/  @!P2 LDS R10, [UR8+0x38] ;  /* 0x00003808ff0aa984 */ /* 0x000ea40008000800 */
[----:B-1----:R-:W-:Y:S02]  /*02b0*/  LOP3.LUT R3, R3, 0xff000000, R4, 0xb8, !PT ;  /* 0xff00000003037812 */ /* 0x002fe400078eb804 */
[----:B--2---:R-:W-:-:S03]  /*02c0*/  @!P2 LOP3.LUT R4, R10, 0xff, R5, 0xb8, !PT ;  /* 0x000000ff0a04a812 */ /* 0x004fc600078eb805 */
[----:B------:R1:W-:Y:S04]  /*02d0*/  STS [UR8+0x34], R3 ;  /* 0x00003403ff007988 */ /* 0x0003e80008000808 */
[----:B------:R1:W-:Y:S02]  /*02e0*/  @!P2 STS [UR8+0x38], R4 ;  /* 0x00003804ff00a988 */ /* 0x0003e40008000808 */
.L_x_3:
[----:B------:R-:W-:Y:S05]  /*02f0*/  BSYNC B0 ;  /* 0x0000000000007941 */ /* 0x000fea0003800000 */
.L_x_2:
[----:B------:R-:W-:Y:S04]  /*0300*/  BSSY B0, `(.L_x_4) ;  /* 0x000000e000007945 */ /* 0x000fe80003800000 */
[----:B------:R-:W-:Y:S05]  /*0310*/  @P2 BRA `(.L_x_5) ;  /* 0x0000000000302947 */ /* 0x000fea0003800000 */
[----:B-1----:R-:W1:Y:S01]  /*0320*/  LDS R4, [UR8+0x34] ;  /* 0x00003408ff047984 */ /* 0x002e620008000800 */
[----:B------:R-:W3:Y:S03]  /*0330*/  LDC.64 R12, c[0x0][0x238] ;  /* 0x00008e00ff0c7b82 */ /* 0x000ee60000000a00 */
[----:B--2---:R-:W2:Y:S01]  /*0340*/  LDS R3, [UR8+0x1c] ;  /* 0x00001c08ff037984 */ /* 0x004ea20008000800 */
[C---:B---3--:R-:W-:Y:S01]  /*0350*/  SHF.L.U64.HI R10, R12.reuse, 0x1, R13 ;  /* 0x000000010c0a7819 */ /* 0x048fe2000001020d */
[----:B------:R-:W-:-:S03]  /*0360*/  IMAD.SHL.U32 R5, R12, 0x2, RZ ;  /* 0x000000020c057824 */ /* 0x000fc600078e00ff */
[--C-:B------:R-:W-:Y:S02]  /*0370*/  SHF.R.U32.HI R12, RZ, 0x4, R10.reuse ;  /* 0x00000004ff0c7819 */ /* 0x100fe4000001160a */
[----:B------:R-:W-:-:S05]  /*0380*/  SHF.R.U64 R5, R5, 0x4, R10 ;  /* 0x0000000405057819 */ /* 0x000fca000000120a */
[----:B------:R3:W-:Y:S01]  /*0390*/  STS [UR8+0xc], R5 ;  /* 0x00000c05ff007988 */ /* 0x0007e20008000808 */
[----:B-1----:R-:W-:Y:S02]  /*03a0*/  LOP3.LUT R4, R4, 0x7, RZ, 0xb8, !PT ;  /* 0x0000000704047812 */ /* 0x002fe400078eb8ff */
[----:B--2---:R-:W-:-:S03]  /*03b0*/  LOP3.LUT R3, R3, 0xf, R12, 0xb8, !PT ;  /* 0x0000000f03037812 */ /* 0x004fc600078eb80c */
[----:B------:R3:W-:Y:S04]  /*03c0*/  STS [UR8+0x34], R4 ;  /* 0x00003404ff007988 */ /* 0x0007e80008000808 */
[----:B------:R3:W-:Y:S02]  /*03d0*/  STS [UR8+0x1c], R3 ;  /* 0x00001c03ff007988 */ /* 0x0007e40008000808 */
.L_x_5:
[----:B------:R-:W-:Y:S05]  /*03e0*/  BSYNC B0 ;  /* 0x0000000000007941 */ /* 0x000fea0003800000 */
.L_x_4:
[----:B------:R-:W-:Y:S04]  /*03f0*/  BSSY B1, `(.L_x_6) ;  /* 0x000001b000017945 */ /* 0x000fe80003800000 */
[----:B------:R-:W-:Y:S01]  /*0400*/  BSSY B0, `(.L_x_7) ;  /* 0x0000016000007945 */ /* 0x000fe20003800000 */
[----:B------:R-:W-:-:S03]  /*0410*/  IMAD.MOV.U32 R7, RZ, RZ, RZ ;  /* 0x000000ffff077224 */ /* 0x000fc600078e00ff */
[----:B------:R-:W-:Y:S05]  /*0420*/  @P2 BRA `(.L_x_8) ;  /* 0x0000000000202947 */ /* 0x000fea0003800000 */
[----:B-123--:R-:W1:Y:S02]  /*0430*/  LDS R3, [UR8+0x34] ;  /* 0x00003408ff037984 */ /* 0x00ee640008000800 */
[----:B-1----:R-:W-:-:S05]  /*0440*/  LOP3.LUT R3, R3, 0x38, RZ, 0xb8, !PT ;  /* 0x0000003803037812 */ /* 0x002fca00078eb8ff */
[----:B------:R1:W-:Y:S01]  /*0450*/  STS [UR8+0x34], R3 ;  /* 0x00003403ff007988 */ /* 0x0003e20008000808 */
[----:B------:R-:W-:Y:S05]  /*0460*/  @P2 BRA `(.L_x_9) ;  /* 0x0000000000202947 */ /* 0x000fea0003800000 */
[----:B-1----:R-:W1:Y:S01]  /*0470*/  LDS R3, [UR8+0x8] ;  /* 0x00000808ff037984 */ /* 0x002e620008000800 */
[----:B------:R-:W-:-:S05]  /*0480*/  IMAD.MOV.U32 R4, RZ, RZ, 0x780 ;  /* 0x00000780ff047424 */ /* 0x000fca00078e00ff */
[----:B-1----:R-:W-:-:S05]  /*0490*/  LOP3.LUT R3, R3, 0x300, R4, 0xd8, !PT ;  /* 0x0000030003037812 */ /* 0x002fca00078ed804 */
[----:B------:R4:W-:Y:S02]  /*04a0*/  STS [UR8+0x8], R3 ;  /* 0x00000803ff007988 */ /* 0x0009e40008000808 */
.L_x_8:
[----:B------:R-:W-:Y:S05]  /*04b0*/  @P2 BRA `(.L_x_10) ;  /* 0x0000000000282947 */ /* 0x000fea0003800000 */
[----:B-1234-:R-:W1:Y:S02]  /*04c0*/  LDS R3, [UR8+0x8] ;  /* 0x00000808ff037984 */ /* 0x01ee640008000800 */
[----:B-1----:R-:W-:-:S05]  /*04d0*/  LOP3.LUT R3, R3, 0x1800, RZ, 0xb8, !PT ;  /* 0x0000180003037812 */ /* 0x002fca00078eb8ff */
[----:B------:R2:W-:Y:S02]  /*04e0*/  STS [UR8+0x8], R3 ;  /* 0x00000803ff007988 */ /* 0x0005e40008000808 */
.L_x_9:
[----:B------:R-:W-:Y:S05]  /*04f0*/  @P2 BREAK B0 ;  /* 0x0000000000002942 */ /* 0x000fea0003800000 */
[----:B------:R-:W-:Y:S05]  /*0500*/  @P2 BRA `(.L_x_11) ;  /* 0x0000000000242947 */ /* 0x000fea0003800000 */
[----:B------:R-:W3:Y:S01]  /*0510*/  LDS R4, [UR8+0x8] ;  /* 0x00000808ff047984 */ /* 0x000ee20008000800 */
[----:B-12---:R-:W-:-:S05]  /*0520*/  IMAD.MOV.U32 R3, RZ, RZ, 0x6000 ;  /* 0x00006000ff037424 */ /* 0x006fca00078e00ff */
[----:B---3--:R-:W-:-:S04]  /*0530*/  LOP3.LUT R3, R4, 0x6000, R3, 0xd8, !PT ;  /* 0x0000600004037812 */ /* 0x008fc800078ed803 */
[----:B------:R-:W-:-:S05]  /*0540*/  LOP3.LUT R3, R3, 0x400000, RZ, 0xb8, !PT ;  /* 0x0040000003037812 */ /* 0x000fca00078eb8ff */
[----:B------:R5:W-:Y:S02]  /*0550*/  STS [UR8+0x8], R3 ;  /* 0x00000803ff007988 */ /* 0x000be40008000808 */
.L_x_10:
[----:B------:R-:W-:Y:S05]  /*0560*/  BSYNC B0 ;  /* 0x0000000000007941 */ /* 0x000fea0003800000 */
.L_x_7:
[----:B-12345:R-:W1:Y:S02]  /*0570*/  @!P2 LDS R3, [UR8+0x8] ;  /* 0x00000808ff03a984 */ /* 0x03ee640008000800 */
[----:B-1----:R-:W-:-:S05]  /*0580*/  @!P2 LOP3.LUT R3, R3, 0x8000, RZ, 0xb8, !PT ;  /* 0x000080000303a812 */ /* 0x002fca00078eb8ff */
[----:B------:R3:W-:Y:S02]  /*0590*/  @!P2 STS [UR8+0x8], R3 ;  /* 0x00000803ff00a988 */ /* 0x0007e40008000808 */
.L_x_11:
[----:B------:R-:W-:Y:S05]  /*05a0*/  BSYNC B1 ;  /* 0x0000000000017941 */ /* 0x000fea0003800000 */
.L_x_6:
[----:B------:R-:W-:Y:S05]  /*05b0*/  WARPSYNC.ALL ;  /* 0x0000000000007948 */ /* 0x000fea0003800000 */
[----:B------:R-:W-:Y:S05]  /*05c0*/  @P0 BRA `(.L_x_12) ;  /* 0x0000000000280947 */ /* 0x000fea0003800000 */
[----:B-123--:R-:W1:Y:S01]  /*05d0*/  S2R R3, SR_LANEID ;  /* 0x0000000000037919 */ /* 0x00ee620000000000 */
[----:B------:R-:W-:Y:S05]  /*05e0*/  WARPSYNC.ALL ;  /* 0x0000000000007948 */ /* 0x000fea0003800000 */
[----:B-1----:R-:W-:-:S05]  /*05f0*/  IMAD.SHL.U32 R3, R3, 0x4, RZ ;  /* 0x0000000403037824 */ /* 0x002fca00078e00ff */
[----:B------:R-:W1:Y:S01]  /*0600*/  LDS R11, [R3+UR8] ;  /* 0x00000008030b7984 */ /* 0x000e620008000800 */
[----:B------:R-:W-:-:S05]  /*0610*/  IADD3 R4, P1, R3, UR16, RZ ;  /* 0x0000001003047c10 */ /* 0x000fca000ff3e0ff */
[----:B------:R-:W-:-:S05]  /*0620*/  IMAD.X R5, RZ, RZ, UR17, P1 ;  /* 0x00000011ff057e24 */ /* 0x000fca00088e06ff */
[----:B-1----:R4:W5:Y:S01]  /*0630*/  ATOMG.E.EXCH.STRONG.GPU PT, RZ, [R4], R11 ;  /* 0x0000000b04ff73a8 */ /* 0x00296200041ee100 */
[----:B------:R-:W-:-:S04]  /*0640*/  DEPBAR {5,4,3,2,1,0} ;  /* 0x0000003f0000791a */ /* 0x000fc80000000000 */
[----:B------:R4:W-:Y:S01]  /*0650*/  UTMACCTL.IV [UR16] ;  /* 0x00000000100079b9 */ /* 0x0009e20008000000 */
[----:B------:R-:W-:Y:S01]  /*0660*/  NOP ;  /* 0x0000000000007918 */ /* 0x000fe20000000000 */
.L_x_12:
[----:B------:R-:W-:Y:S05]  /*0670*/  @P0 BRA `(.L_x_13) ;  /* 0x00000000000c0947 */ /* 0x000fea0003800000 */
[----:B------:R0:W-:Y:S01]  /*0680*/  UTMACMDFLUSH ;  /* 0x00000000000079b7 */ /* 0x0001e20000000000 */
[----:B------:R-:W-:Y:S05]  /*0690*/  @P0 BRA `(.L_x_13) ;  /* 0x0000000000040947 */ /* 0x000fea0003800000 */
[----:B------:R-:W-:-:S04]  /*06a0*/  DEPBAR.LE SB0, 0x0 ;  /* 0x000080000000791a */ /* 0x000fc80000000000 */
.L_x_13:
[----:B------:R-:W-:Y:S05]  /*06b0*/  WARPSYNC.ALL ;  /* 0x0000000000007948 */ /* 0x000fea0003800000 */
[----:B-----5:R-:W-:Y:S06]  /*06c0*/  BAR.SYNC.DEFER_BLOCKING 0x0 ;  /* 0x0000000000007b1d */ /* 0x020fec0000010000 */
[----:B------:R-:W-:Y:S02]  /*06d0*/  BSSY B1, `(.L_x_14) ;  /* 0x000000b000017945 */ /* 0x000fe40003800000 */
[----:B------:R-:W-:Y:S06]  /*06e0*/  BAR.SYNC.DEFER_BLOCKING 0x0 ;  /* 0x0000000000007b1d */ /* 0x000fec0000010000 */
[----:B------:R5:W-:Y:S01]  /*06f0*/  @!P0 STS [R9], RZ ;  /* 0x000000ff09008388 */ /* 0x000be20000000800 */
[----:B------:R-:W-:Y:S01]  /*0700*/  NOP ;  /* 0x0000000000007918 */ /* 0x000fe20000000000 */
[----:B------:R-:W-:Y:S05]  /*0710*/  @P2 BRA `(.L_x_15) ;  /* 0x0000000000182947 */ /* 0x000fea0003800000 */
[----:B-123--:R-:W1:Y:S01]  /*0720*/  LDS R3, [UR8+0x8] ;  /* 0x00000808ff037984 */ /* 0x00ee620008000800 */
[----:B----4-:R-:W2:Y:S01]  /*0730*/  LDC.64 R10, c[0x0][0x218] ;  /* 0x00008600ff0a7b82 */ /* 0x010ea20000000a00 */
[----:B------:R-:W-:Y:S02]  /*0740*/  IMAD.MOV.U32 R4, RZ, RZ, 0x70 ;  /* 0x00000070ff047424 */ /* 0x000fe400078e00ff */
[----:B--2---:R2:W-:Y:S03]  /*0750*/  STS.64 [UR8], R10 ;  /* 0x0000000aff007988 */ /* 0x0045e60008000a08 */
[----:B-1----:R-:W-:-:S05]  /*0760*/  LOP3.LUT R3, R3, 0x10, R4, 0xd8, !PT ;  /* 0x0000001003037812 */ /* 0x002fca00078ed804 */
[----:B------:R2:W-:Y:S02]  /*0770*/  STS [UR8+0x8], R3 ;  /* 0x00000803ff007988 */ /* 0x0005e40008000808 */
.L_x_15:
[----:B----4-:R-:W-:Y:S05]  /*0780*/  BSYNC B1 ;  /* 0x0000000000017941 */ /* 0x010fea0003800000 */
.L_x_14:
[----:B------:R-:W-:Y:S04]  /*0790*/  BSSY B2, `(.L_x_16) ;  /* 0x000000f000027945 */ /* 0x000fe80003800000 */
[----:B------:R-:W-:Y:S04]  /*07a0*/  BSSY B1, `(.L_x_17) ;  /* 0x000000c000017945 */ /* 0x000fe80003800000 */
[----:B------:R-:W-:Y:S05]  /*07b0*/  @P2 BRA `(.L_x_18) ;  /* 0x0000000000282947 */ /* 0x000fea0003800000 */
[----:B-123--:R-:W1:Y:S01]  /*07c0*/  LDS R3, [UR8+0x34] ;  /* 0x00003408ff037984 */ /* 0x00ee620008000800 */
[----:B------:R-:W-:Y:S01]  /*07d0*/  IMAD.MOV.U32 R4, RZ, RZ, 0x3f000000 ;  /* 0x3f000000ff047424 */ /* 0x000fe200078e00ff */
[----:B------:R-:W-:Y:S05]  /*07e0*/  @P2 BREAK B1 ;  /* 0x0000000000012942 */ /* 0x000fea0003800000 */
[----:B-1----:R-:W-:-:S05]  /*07f0*/  LOP3.LUT R3, R3, 0xff000000, R4, 0xb8, !PT ;  /* 0xff00000003037812 */ /* 0x002fca00078eb804 */
[----:B------:R1:W-:Y:S01]  /*0800*/  STS [UR8+0x34], R3 ;  /* 0x00003403ff007988 */ /* 0x0003e20008000808 */
[----:B------:R-:W-:Y:S05]  /*0810*/  @P2 BRA `(.L_x_19) ;  /* 0x0000000000182947 */ /* 0x000fea0003800000 */
[----:B-1----:R-:W1:Y:S01]  /*0820*/  LDS R3, [UR8+0x38] ;  /* 0x00003808ff037984 */ /* 0x002e620008000800 */
[----:B------:R-:W-:-:S05]  /*0830*/  IMAD.MOV.U32 R4, RZ, RZ, 0x3f ;  /* 0x0000003fff047424 */ /* 0x000fca00078e00ff */
[----:B-1----:R-:W-:-:S05]  /*0840*/  LOP3.LUT R3, R3, 0xff, R4, 0xb8, !PT ;  /* 0x000000ff03037812 */ /* 0x002fca00078eb804 */
[----:B------:R4:W-:Y:S02]  /*0850*/  STS [UR8+0x38], R3 ;  /* 0x00003803ff007988 */ /* 0x0009e40008000808 */
.L_x_18:
[----:B------:R-:W-:Y:S05]  /*0860*/  BSYNC B1 ;  /* 0x0000000000017941 */ /* 0x000fea0003800000 */
.L_x_17:
[----:B------:R1:W-:Y:S02]  /*0870*/  @!P2 STS [UR8+0x20], R14 ;  /* 0x0000200eff00a988 */ /* 0x0003e40008000808 */
.L_x_19:
[----:B------:R-:W-:Y:S05]  /*0880*/  BSYNC B2 ;  /* 0x0000000000027941 */ /* 0x000fea0003800000 */
.L_x_16:
[----:B------:R-:W-:Y:S05]  /*0890*/  WARPSYNC.ALL ;  /* 0x0000000000007948 */ /* 0x000fea0003800000 */
[----:B-1234-:R-:W1:Y:S01]  /*08a0*/  LDC R3, c[0x0][0x22c] ;  /* 0x00008b00ff037b82 */ /* 0x01ee620000000800 */
[----:B------:R-:W-:Y:S01]  /*08b0*/  BSSY B2, `(.L_x_20) ;  /* 0x0000010000027945 */ /* 0x000fe20003800000 */
[----:B-1----:R-:W-:-:S05]  /*08c0*/  VIADD R3, R3, 0xffffffff ;  /* 0xffffffff03037836 */ /* 0x002fca0000000000 */
[----:B------:R1:W-:Y:S01]  /*08d0*/  @!P2 STS [UR8+0x24], R3 ;  /* 0x00002403ff00a988 */ /* 0x0003e20008000808 */
[----:B------:R-:W-:Y:S05]  /*08e0*/  @P2 BRA `(.L_x_21) ;  /* 0x0000000000302947 */ /* 0x000fea0003800000 */
[----:B------:R-:W2:Y:S01]  /*08f0*/  LDS R5, [UR8+0x34] ;  /* 0x00003408ff057984 */ /* 0x000ea20008000800 */
[----:B------:R-:W3:Y:S03]  /*0900*/  LDC.64 R10, c[0x0][0x240] ;  /* 0x00009000ff0a7b82 */ /* 0x000ee60000000a00 */
[----:B------:R-:W4:Y:S01]  /*0910*/  LDS R4, [UR8+0x1c] ;  /* 0x00001c08ff047984 */ /* 0x000f220008000800 */
[C---:B---3--:R-:W-:Y:S01]  /*0920*/  SHF.L.U64.HI R11, R10.reuse, 0x1, R11 ;  /* 0x000000010a0b7819 */ /* 0x048fe2000001020b */
[----:B------:R-:W-:-:S03]  /*0930*/  IMAD.SHL.U32 R10, R10, 0x2, RZ ;  /* 0x000000020a0a7824 */ /* 0x000fc600078e00ff */
[--C-:B------:R-:W-:Y:S02]  /*0940*/  SHF.R.U32.HI R13, RZ, 0x4, R11.reuse ;  /* 0x00000004ff0d7819 */ /* 0x100fe4000001160b */
[----:B------:R-:W-:-:S05]  /*0950*/  SHF.R.U64 R10, R10, 0x4, R11 ;  /* 0x000000040a0a7819 */ /* 0x000fca000000120b */
[----:B------:R3:W-:Y:S01]  /*0960*/  STS [UR8+0xc], R10 ;  /* 0x00000c0aff007988 */ /* 0x0007e20008000808 */
[----:B--2---:R-:W-:Y:S02]  /*0970*/  LOP3.LUT R5, R5, 0x7, RZ, 0xb8, !PT ;  /* 0x0000000705057812 */ /* 0x004fe400078eb8ff */
[----:B----4-:R-:W-:-:S03]  /*0980*/  LOP3.LUT R4, R4, 0xf, R13, 0xb8, !PT ;  /* 0x0000000f04047812 */ /* 0x010fc600078eb80d */
[----:B------:R3:W-:Y:S04]  /*0990*/  STS [UR8+0x34], R5 ;  /* 0x00003405ff007988 */ /* 0x0007e80008000808 */
[----:B------:R3:W-:Y:S02]  /*09a0*/  STS [UR8+0x1c], R4 ;  /* 0x00001c04ff007988 */ /* 0x0007e40008000808 */
.L_x_21:
[----:B------:R-:W-:Y:S05]  /*09b0*/  BSYNC B2 ;  /* 0x0000000000027941 */ /* 0x000fea0003800000 */
.L_x_20:
[----:B------:R-:W-:Y:S04]  /*09c0*/  BSSY B3, `(.L_x_22) ;  /* 0x000001a000037945 */ /* 0x000fe80003800000 */
[----:B------:R-:W-:Y:S04]  /*09d0*/  BSSY B2, `(.L_x_23) ;  /* 0x0000015000027945 */ /* 0x000fe80003800000 */
[----:B------:R-:W-:Y:S05]  /*09e0*/  @P2 BRA `(.L_x_24) ;  /* 0x0000000000202947 */ /* 0x000fea0003800000 */
[----:B---3--:R-:W2:Y:S02]  /*09f0*/  LDS R4, [UR8+0x34] ;  /* 0x00003408ff047984 */ /* 0x008ea40008000800 */
[----:B--2---:R-:W-:-:S05]  /*0a00*/  LOP3.LUT R4, R4, 0x38, RZ, 0xb8, !PT ;  /* 0x0000003804047812 */ /* 0x004fca00078eb8ff */
[----:B------:R2:W-:Y:S01]  /*0a10*/  STS [UR8+0x34], R4 ;  /* 0x00003404ff007988 */ /* 0x0005e20008000808 */
[----:B------:R-:W-:Y:S05]  /*0a20*/  @P2 BRA `(.L_x_25) ;  /* 0x0000000000202947 */ /* 0x000fea0003800000 */
[----:B--2---:R-:W2:Y:S01]  /*0a30*/  LDS R4, [UR8+0x8] ;  /* 0x00000808ff047984 */ /* 0x004ea20008000800 */
[----:B------:R-:W-:-:S05]  /*0a40*/  IMAD.MOV.U32 R5, RZ, RZ, 0x780 ;  /* 0x00000780ff057424 */ /* 0x000fca00078e00ff */
[----:B--2---:R-:W-:-:S05]  /*0a50*/  LOP3.LUT R4, R4, 0x300, R5, 0xd8, !PT ;  /* 0x0000030004047812 */ /* 0x004fca00078ed805 */
[----:B------:R2:W-:Y:S02]  /*0a60*/  STS [UR8+0x8], R4 ;  /* 0x00000804ff007988 */ /* 0x0005e40008000808 */
.L_x_24:
[----:B------:R-:W-:Y:S05]  /*0a70*/  @P2 BRA `(.L_x_26) ;  /* 0x0000000000282947 */ /* 0x000fea0003800000 */
[----:B--23--:R-:W2:Y:S02]  /*0a80*/  LDS R4, [UR8+0x8] ;  /* 0x00000808ff047984 */ /* 0x00cea40008000800 */
[----:B--2---:R-:W-:-:S05]  /*0a90*/  LOP3.LUT R4, R4, 0x1800, RZ, 0xb8, !PT ;  /* 0x0000180004047812 */ /* 0x004fca00078eb8ff */
[----:B------:R3:W-:Y:S02]  /*0aa0*/  STS [UR8+0x8], R4 ;  /* 0x00000804ff007988 */ /* 0x0007e40008000808 */
.L_x_25:
[----:B------:R-:W-:Y:S05]  /*0ab0*/  @P2 BREAK B2 ;  /* 0x0000000000022942 */ /* 0x000fea0003800000 */
[----:B------:R-:W-:Y:S05]  /*0ac0*/  @P2 BRA `(.L_x_27) ;  /* 0x0000000000242947 */ /* 0x000fea0003800000 */
[----:B--23--:R-:W2:Y:S01]  /*0ad0*/  LDS R4, [UR8+0x8] ;  /* 0x00000808ff047984 */ /* 0x00cea20008000800 */
[----:B------:R-:W-:-:S05]  /*0ae0*/  IMAD.MOV.U32 R5, RZ, RZ, 0x6000 ;  /* 0x00006000ff057424 */ /* 0x000fca00078e00ff */
[----:B--2---:R-:W-:-:S04]  /*0af0*/  LOP3.LUT R4, R4, 0x6000, R5, 0xd8, !PT ;  /* 0x0000600004047812 */ /* 0x004fc800078ed805 */
[----:B------:R-:W-:-:S05]  /*0b00*/  LOP3.LUT R4, R4, 0x400000, RZ, 0xb8, !PT ;  /* 0x0040000004047812 */ /* 0x000fca00078eb8ff */
[----:B------:R4:W-:Y:S02]  /*0b10*/  STS [UR8+0x8], R4 ;  /* 0x00000804ff007988 */ /* 0x0009e40008000808 */
.L_x_26:
[----:B------:R-:W-:Y:S05]  /*0b20*/  BSYNC B2 ;  /* 0x0000000000027941 */ /* 0x000fea0003800000 */
.L_x_23:
[----:B--234-:R-:W2:Y:S02]  /*0b30*/  @!P2 LDS R4, [UR8+0x8] ;  /* 0x00000808ff04a984 */ /* 0x01cea40008000800 */
[----:B--2---:R-:W-:-:S05]  /*0b40*/  @!P2 LOP3.LUT R4, R4, 0x8000, RZ, 0xb8, !PT ;  /* 0x000080000404a812 */ /* 0x004fca00078eb8ff */
[----:B------:R4:W-:Y:S02]  /*0b50*/  @!P2 STS [UR8+0x8], R4 ;  /* 0x00000804ff00a988 */ /* 0x0009e40008000808 */
.L_x_27:
[----:B------:R-:W-:Y:S05]  /*0b60*/  BSYNC B3 ;  /* 0x0000000000037941 */ /* 0x000fea0003800000 */
.L_x_22:
[----:B------:R-:W-:Y:S05]  /*0b70*/  WARPSYNC.ALL ;  /* 0x0000000000007948 */ /* 0x000fea0003800000 */
[----:B------:R-:W-:-:S04]  /*0b80*/  UIADD3 UR19, UR4, 0x80, URZ ;  /* 0x0000008004137890 */ /* 0x000fc8000fffe03f */
[----:B------:R-:W-:-:S04]  /*0b90*/  UIADD3 UR18, UP0, UR19, UR20, URZ ;  /* 0x0000001413127290 */ /* 0x000fc8000ff1e03f */
[----:B------:R-:W-:Y:S01]  /*0ba0*/  ULEA.HI.X.SX32 UR19, UR19, UR21, 0x1, UP0 ;  /* 0x0000001513137291 */ /* 0x000fe200080f0e3f */
[----:B------:R-:W-:Y:S11]  /*0bb0*/  @P0 BRA `(.L_x_28) ;  /* 0x0000000000280947 */ /* 0x000ff60003800000 */
[----:B--234-:R-:W2:Y:S01]  /*0bc0*/  S2R R4, SR_LANEID ;  /* 0x0000000000047919 */ /* 0x01cea20000000000 */
[----:B------:R-:W-:Y:S05]  /*0bd0*/  WARPSYNC.ALL ;  /* 0x0000000000007948 */ /* 0x000fea0003800000 */
[----:B--2---:R-:W-:-:S05]  /*0be0*/  IMAD.SHL.U32 R10, R4, 0x4, RZ ;  /* 0x00000004040a7824 */ /* 0x004fca00078e00ff */
[----:B------:R-:W2:Y:S01]  /*0bf0*/  LDS R11, [R10+UR8] ;  /* 0x000000080a0b7984 */ /* 0x000ea20008000800 */
[----:B------:R-:W-:-:S05]  /*0c00*/  IADD3 R4, P1, R10, UR18, RZ ;  /* 0x000000120a047c10 */ /* 0x000fca000ff3e0ff */
[----:B------:R-:W-:-:S05]  /*0c10*/  IMAD.X R5, RZ, RZ, UR19, P1 ;  /* 0x00000013ff057e24 */ /* 0x000fca00088e06ff */
[----:B--2---:R2:W3:Y:S01]  /*0c20*/  ATOMG.E.EXCH.STRONG.GPU PT, RZ, [R4], R11 ;  /* 0x0000000b04ff73a8 */ /* 0x0044e200041ee100 */
[----:B------:R-:W-:-:S04]  /*0c30*/  DEPBAR {5,4,3,2,1,0} ;  /* 0x0000003f0000791a */ /* 0x000fc80000000000 */
[----:B------:R2:W-:Y:S01]  /*0c40*/  UTMACCTL.IV [UR18] ;  /* 0x00000000120079b9 */ /* 0x0005e20008000000 */
[----:B------:R-:W-:Y:S01]  /*0c50*/  NOP ;  /* 0x0000000000007918 */ /* 0x000fe20000000000 */
.L_x_28:
[----:B------:R-:W-:Y:S05]  /*0c60*/  @P0 BRA `(.L_x_29) ;  /* 0x00000000000c0947 */ /* 0x000fea0003800000 */
[----:B------:R0:W-:Y:S01]  /*0c70*/  UTMACMDFLUSH ;  /* 0x00000000000079b7 */ /* 0x0001e20000000000 */
[----:B------:R-:W-:Y:S05]  /*0c80*/  @P0 BRA `(.L_x_29) ;  /* 0x0000000000040947 */ /* 0x000fea0003800000 */
[----:B------:R-:W-:-:S04]  /*0c90*/  DEPBAR.LE SB0, 0x0 ;  /* 0x000080000000791a */ /* 0x000fc80000000000 */
.L_x_29:
[----:B------:R-:W-:Y:S05]  /*0ca0*/  WARPSYNC.ALL ;  /* 0x0000000000007948 */ /* 0x000fea0003800000 */
[----:B---3--:R-:W-:Y:S06]  /*0cb0*/  BAR.SYNC.DEFER_BLOCKING 0x0 ;  /* 0x0000000000007b1d */ /* 0x008fec0000010000 */
[----:B------:R-:W-:Y:S02]  /*0cc0*/  BSSY B3, `(.L_x_30) ;  /* 0x000000b000037945 */ /* 0x000fe40003800000 */
[----:B------:R-:W-:Y:S06]  /*0cd0*/  BAR.SYNC.DEFER_BLOCKING 0x0 ;  /* 0x0000000000007b1d */ /* 0x000fec0000010000 */
[----:B------:R3:W-:Y:S01]  /*0ce0*/  @!P0 STS [R9], RZ ;  /* 0x000000ff09008388 */ /* 0x0007e20000000800 */
[----:B------:R-:W-:Y:S01]  /*0cf0*/  NOP ;  /* 0x0000000000007918 */ /* 0x000fe20000000000 */
[----:B------:R-:W-:Y:S05]  /*0d00*/  @P2 BRA `(.L_x_31) ;  /* 0x0000000000182947 */ /* 0x000fea0003800000 */
[----:B--2-4-:R-:W2:Y:S01]  /*0d10*/  LDS R4, [UR8+0x8] ;  /* 0x00000808ff047984 */ /* 0x014ea20008000800 */
[----:B------:R-:W4:Y:S01]  /*0d20*/  LDC.64 R10, c[0x0][0x220] ;  /* 0x00008800ff0a7b82 */ /* 0x000f220000000a00 */
[----:B------:R-:W-:Y:S02]  /*0d30*/  IMAD.MOV.U32 R5, RZ, RZ, 0x70 ;  /* 0x00000070ff057424 */ /* 0x000fe400078e00ff */
[----:B----4-:R4:W-:Y:S03]  /*0d40*/  STS.64 [UR8], R10 ;  /* 0x0000000aff007988 */ /* 0x0109e60008000a08 */
[----:B--2---:R-:W-:-:S05]  /*0d50*/  LOP3.LUT R4, R4, 0x10, R5, 0xd8, !PT ;  /* 0x0000001004047812 */ /* 0x004fca00078ed805 */
[----:B------:R4:W-:Y:S02]  /*0d60*/  STS [UR8+0x8], R4 ;  /* 0x00000804ff007988 */ /* 0x0009e40008000808 */
.L_x_31:
[----:B--2---:R-:W-:Y:S05]  /*0d70*/  BSYNC B3 ;  /* 0x0000000000037941 */ /* 0x004fea0003800000 */
.L_x_30:
[----:B------:R-:W-:Y:S04]  /*0d80*/  BSSY B4, `(.L_x_32) ;  /* 0x0000011000047945 */ /* 0x000fe80003800000 */
[----:B------:R-:W-:Y:S04]  /*0d90*/  BSSY B3, `(.L_x_33) ;  /* 0x000000e000037945 */ /* 0x000fe80003800000 */
[----:B------:R-:W-:Y:S05]  /*0da0*/  @P2 BRA `(.L_x_34) ;  /* 0x0000000000242947 */ /* 0x000fea0003800000 */
[----:B----4-:R-:W2:Y:S01]  /*0db0*/  LDS R4, [UR8+0x34] ;  /* 0x00003408ff047984 */ /* 0x010ea20008000800 */
[----:B------:R-:W-:-:S05]  /*0dc0*/  IMAD.MOV.U32 R5, RZ, RZ, 0x3f000000 ;  /* 0x3f000000ff057424 */ /* 0x000fca00078e00ff */
[----:B--2---:R-:W-:-:S05]  /*0dd0*/  LOP3.LUT R4, R4, 0xff000000, R5, 0xb8, !PT ;  /* 0xff00000004047812 */ /* 0x004fca00078eb805 */
[----:B------:R2:W-:Y:S01]  /*0de0*/  STS [UR8+0x34], R4 ;  /* 0x00003404ff007988 */ /* 0x0005e20008000808 */
[----:B------:R-:W-:Y:S05]  /*0df0*/  @P2 BRA `(.L_x_35) ;  /* 0x00000000001c2947 */ /* 0x000fea0003800000 */
[----:B--2---:R-:W2:Y:S01]  /*0e00*/  LDS R4, [UR8+0x38] ;  /* 0x00003808ff047984 */ /* 0x004ea20008000800 */
[----:B------:R-:W-:-:S05]  /*0e10*/  IMAD.MOV.U32 R5, RZ, RZ, 0x3f ;  /* 0x0000003fff057424 */ /* 0x000fca00078e00ff */
[----:B--2---:R-:W-:-:S05]  /*0e20*/  LOP3.LUT R4, R4, 0xff, R5, 0xb8, !PT ;  /* 0x000000ff04047812 */ /* 0x004fca00078eb805 */
[----:B------:R2:W-:Y:S02]  /*0e30*/  STS [UR8+0x38], R4 ;  /* 0x00003804ff007988 */ /* 0x0005e40008000808 */
.L_x_34:
[----:B------:R-:W-:Y:S05]  /*0e40*/  @P2 BREAK B3 ;  /* 0x0000000000032942 */ /* 0x000fea0003800000 */
[----:B------:R-:W-:Y:S05]  /*0e50*/  @P2 BRA `(.L_x_36) ;  /* 0x00000000000c2947 */ /* 0x000fea0003800000 */
[----:B------:R1:W-:Y:S02]  /*0e60*/  STS [UR8+0x20], R3 ;  /* 0x00002003ff007988 */ /* 0x0003e40008000808 */
.L_x_35:
[----:B------:R-:W-:Y:S05]  /*0e70*/  BSYNC B3 ;  /* 0x0000000000037941 */ /* 0x000fea0003800000 */
.L_x_33:
[----:B------:R1:W-:Y:S02]  /*0e80*/  @!P2 STS [UR8+0x24], R2 ;  /* 0x00002402ff00a988 */ /* 0x0003e40008000808 */
.L_x_36:
[----:B------:R-:W-:Y:S05]  /*0e90*/  BSYNC B4 ;  /* 0x0000000000047941 */ /* 0x000fea0003800000 */
.L_x_32:
[----:B------:R-:W-:Y:S05]  /*0ea0*/  WARPSYNC.ALL ;  /* 0x0000000000007948 */ /* 0x000fea0003800000 */
[----:B------:R-:W-:Y:S04]  /*0eb0*/  BSSY B4, `(.L_x_37) ;  /* 0x000000e000047945 */ /* 0x000fe80003800000 */
[----:B------:R-:W-:Y:S05]  /*0ec0*/  @P2 BRA `(.L_x_38) ;  /* 0x0000000000302947 */ /* 0x000fea0003800000 */
[----:B-1----:R-:W1:Y:S01]  /*0ed0*/  LDS R3, [UR8+0x34] ;  /* 0x00003408ff037984 */ /* 0x002e620008000800 */
[----:B--2-4-:R-:W2:Y:S03]  /*0ee0*/  LDC.64 R4, c[0x0][0x248] ;  /* 0x00009200ff047b82 */ /* 0x014ea60000000a00 */
[----:B------:R-:W4:Y:S01]  /*0ef0*/  LDS R2, [UR8+0x1c] ;  /* 0x00001c08ff027984 */ /* 0x000f220008000800 */
[C---:B--2---:R-:W-:Y:S01]  /*0f00*/  SHF.L.U64.HI R5, R4.reuse, 0x1, R5 ;  /* 0x0000000104057819 */ /* 0x044fe20000010205 */
[----:B------:R-:W-:-:S03]  /*0f10*/  IMAD.SHL.U32 R4, R4, 0x2, RZ ;  /* 0x0000000204047824 */ /* 0x000fc600078e00ff */
[--C-:B---3-5:R-:W-:Y:S02]  /*0f20*/  SHF.R.U32.HI R9, RZ, 0x4, R5.reuse ;  /* 0x00000004ff097819 */ /* 0x128fe40000011605 */
[----:B------:R-:W-:-:S05]  /*0f30*/  SHF.R.U64 R4, R4, 0x4, R5 ;  /* 0x0000000404047819 */ /* 0x000fca0000001205 */
[----:B------:R2:W-:Y:S01]  /*0f40*/  STS [UR8+0xc], R4 ;  /* 0x00000c04ff007988 */ /* 0x0005e20008000808 */
[----:B-1----:R-:W-:Y:S02]  /*0f50*/  LOP3.LUT R3, R3, 0x7, RZ, 0xb8, !PT ;  /* 0x0000000703037812 */ /* 0x002fe400078eb8ff */
[----:B----4-:R-:W-:-:S03]  /*0f60*/  LOP3.LUT R2, R2, 0xf, R9, 0xb8, !PT ;  /* 0x0000000f02027812 */ /* 0x010fc600078eb809 */
[----:B------:R2:W-:Y:S04]  /*0f70*/  STS [UR8+0x34], R3 ;  /* 0x00003403ff007988 */ /* 0x0005e80008000808 */
[----:B------:R2:W-:Y:S02]  /*0f80*/  STS [UR8+0x1c], R2 ;  /* 0x00001c02ff007988 */ /* 0x0005e40008000808 */
.L_x_38:
[----:B------:R-:W-:Y:S05]  /*0f90*/  BSYNC B4 ;  /* 0x0000000000047941 */ /* 0x000fea0003800000 */
.L_x_37:
[----:B------:R-:W-:Y:S04]  /*0fa0*/  BSSY B4, `(.L_x_39) ;  /* 0x000001a000047945 */ /* 0x000fe80003800000 */
[----:B------:R-:W-:Y:S04]  /*0fb0*/  BSSY B5, `(.L_x_40) ;  /* 0x0000015000057945 */ /* 0x000fe80003800000 */
[----:B------:R-:W-:Y:S05]  /*0fc0*/  @P2 BRA `(.L_x_41) ;  /* 0x0000000000202947 */ /* 0x000fea0003800000 */
[----:B-12---:R-:W1:Y:S02]  /*0fd0*/  LDS R2, [UR8+0x34] ;  /* 0x00003408ff027984 */ /* 0x006e640008000800 */
[----:B-1----:R-:W-:-:S05]  /*0fe0*/  LOP3.LUT R2, R2, 0x38, RZ, 0xb8, !PT ;  /* 0x0000003802027812 */ /* 0x002fca00078eb8ff */
[----:B------:R1:W-:Y:S01]  /*0ff0*/  STS [UR8+0x34], R2 ;  /* 0x00003402ff007988 */ /* 0x0003e20008000808 */
[----:B------:R-:W-:Y:S05]  /*1000*/  @P2 BRA `(.L_x_42) ;  /* 0x0000000000202947 */ /* 0x000fea0003800000 */
[----:B-1----:R-:W1:Y:S01]  /*1010*/  LDS R2, [UR8+0x8] ;  /* 0x00000808ff027984 */ /* 0x002e620008000800 */
[----:B------:R-:W-:-:S05]  /*1020*/  IMAD.MOV.U32 R3, RZ, RZ, 0x780 ;  /* 0x00000780ff037424 */ /* 0x000fca00078e00ff */
[----:B-1----:R-:W-:-:S05]  /*1030*/  LOP3.LUT R2, R2, 0x300, R3, 0xd8, !PT ;  /* 0x0000030002027812 */ /* 0x002fca00078ed803 */
[----:B------:R1:W-:Y:S02]  /*1040*/  STS [UR8+0x8], R2 ;  /* 0x00000802ff007988 */ /* 0x0003e40008000808 */
.L_x_41:
[----:B------:R-:W-:Y:S05]  /*1050*/  @P2 BRA `(.L_x_43) ;  /* 0x0000000000282947 */ /* 0x000fea0003800000 */
[----:B-12---:R-:W1:Y:S02]  /*1060*/  LDS R2, [UR8+0x8] ;  /* 0x00000808ff027984 */ /* 0x006e640008000800 */
[----:B-1----:R-:W-:-:S05]  /*1070*/  LOP3.LUT R2, R2, 0x1800, RZ, 0xb8, !PT ;  /* 0x0000180002027812 */ /* 0x002fca00078eb8ff */
[----:B------:R2:W-:Y:S02]  /*1080*/  STS [UR8+0x8], R2 ;  /* 0x00000802ff007988 */ /* 0x0005e40008000808 */
.L_x_42:
[----:B------:R-:W-:Y:S05]  /*1090*/  @P2 BREAK B5 ;  /* 0x0000000000052942 */ /* 0x000fea0003800000 */
[----:B------:R-:W-:Y:S05]  /*10a0*/  @P2 BRA `(.L_x_44) ;  /* 0x0000000000242947 */ /* 0x000fea0003800000 */
[----:B-12---:R-:W1:Y:S01]  /*10b0*/  LDS R2, [UR8+0x8] ;  /* 0x00000808ff027984 */ /* 0x006e620008000800 */
[----:B------:R-:W-:-:S05]  /*10c0*/  IMAD.MOV.U32 R3, RZ, RZ, 0x6000 ;  /* 0x00006000ff037424 */ /* 0x000fca00078e00ff */
[----:B-1----:R-:W-:-:S04]  /*10d0*/  LOP3.LUT R2, R2, 0x6000, R3, 0xd8, !PT ;  /* 0x0000600002027812 */ /* 0x002fc800078ed803 */
[----:B------:R-:W-:-:S05]  /*10e0*/  LOP3.LUT R2, R2, 0x400000, RZ, 0xb8, !PT ;  /* 0x0040000002027812 */ /* 0x000fca00078eb8ff */
[----:B------:R1:W-:Y:S02]  /*10f0*/  STS [UR8+0x8], R2 ;  /* 0x00000802ff007988 */ /* 0x0003e40008000808 */
.L_x_43:
[----:B------:R-:W-:Y:S05]  /*1100*/  BSYNC B5 ;  /* 0x0000000000057941 */ /* 0x000fea0003800000 */
.L_x_40:
[----:B-12---:R-:W1:Y:S02]  /*1110*/  @!P2 LDS R2, [UR8+0x8] ;  /* 0x00000808ff02a984 */ /* 0x006e640008000800 */
[----:B-1----:R-:W-:-:S05]  /*1120*/  @!P2 LOP3.LUT R2, R2, 0x8000, RZ, 0xb8, !PT ;  /* 0x000080000202a812 */ /* 0x002fca00078eb8ff */
[----:B------:R1:W-:Y:S02]  /*1130*/  @!P2 STS [UR8+0x8], R2 ;  /* 0x00000802ff00a988 */ /* 0x0003e40008000808 */
.L_x_44:
[----:B------:R-:W-:Y:S05]  /*1140*/  BSYNC B4 ;  /* 0x0000000000047941 */ /* 0x000fea0003800000 */
.L_x_39:
[----:B------:R-:W-:Y:S05]  /*1150*/  WARPSYNC.ALL ;  /* 0x0000000000007948 */ /* 0x000fea0003800000 */
[----:B------:R-:W-:-:S04]  /*1160*/  UIADD3 UR4, UR4, 0x100, URZ ;  /* 0x0000010004047890 */ /* 0x000fc8000fffe03f */
[----:B------:R-:W-:-:S04]  /*1170*/  UIADD3 UR20, UP0, UR4, UR20, URZ ;  /* 0x0000001404147290 */ /* 0x000fc8000ff1e03f */
[----:B------:R-:W-:Y:S01]  /*1180*/  ULEA.HI.X.SX32 UR21, UR4, UR21, 0x1, UP0 ;  /* 0x0000001504157291 */ /* 0x000fe200080f0e3f */
[----:B------:R-:W-:Y:S11]  /*1190*/  @P0 BRA `(.L_x_45) ;  /* 0x0000000000300947 */ /* 0x000ff60003800000 */
[----:B-12---:R-:W4:Y:S01]  /*11a0*/  S2R R2, SR_LANEID ;  /* 0x0000000000027919 */ /* 0x006f220000000000 */
[----:B------:R-:W-:Y:S05]  /*11b0*/  WARPSYNC.ALL ;  /* 0x0000000000007948 */ /* 0x000fea0003800000 */
[----:B----4-:R-:W-:-:S05]  /*11c0*/  IMAD.SHL.U32 R4, R2, 0x4, RZ ;  /* 0x0000000402047824 */ /* 0x010fca00078e00ff */
[----:B------:R-:W1:Y:S01]  /*11d0*/  LDS R5, [R4+UR8] ;  /* 0x0000000804057984 */ /* 0x000e620008000800 */
[----:B------:R-:W-:Y:S01]  /*11e0*/  IADD3 R2, P1, R4, UR20, RZ ;  /* 0x0000001404027c10 */ /* 0x000fe2000ff3e0ff */
[----:B------:R-:W-:-:S04]  /*11f0*/  UMOV UR4, UR20 ;  /* 0x0000001400047c82 */ /* 0x000fc80008000000 */
[----:B------:R-:W-:Y:S01]  /*1200*/  IMAD.X R3, RZ, RZ, UR21, P1 ;  /* 0x00000015ff037e24 */ /* 0x000fe200088e06ff */
[----:B------:R-:W-:-:S04]  /*1210*/  UMOV UR5, UR21 ;  /* 0x0000001500057c82 */ /* 0x000fc80008000000 */
[----:B-1----:R1:W2:Y:S01]  /*1220*/  ATOMG.E.EXCH.STRONG.GPU PT, RZ, [R2], R5 ;  /* 0x0000000502ff73a8 */ /* 0x0022a200041ee100 */
[----:B------:R-:W-:-:S04]  /*1230*/  DEPBAR {5,4,3,2,1,0} ;  /* 0x0000003f0000791a */ /* 0x000fc80000000000 */
[----:B------:R1:W-:Y:S01]  /*1240*/  UTMACCTL.IV [UR4] ;  /* 0x00000000040079b9 */ /* 0x0003e20008000000 */
[----:B------:R-:W-:Y:S01]  /*1250*/  NOP ;  /* 0x0000000000007918 */ /* 0x000fe20000000000 */
.L_x_45:
[----:B------:R-:W-:Y:S05]  /*1260*/  @P0 BRA `(.L_x_46) ;  /* 0x00000000000c0947 */ /* 0x000fea0003800000 */
[----:B------:R0:W-:Y:S01]  /*1270*/  UTMACMDFLUSH ;  /* 0x00000000000079b7 */ /* 0x0001e20000000000 */
[----:B------:R-:W-:Y:S05]  /*1280*/  @P0 BRA `(.L_x_46) ;  /* 0x0000000000040947 */ /* 0x000fea0003800000 */
[----:B------:R-:W-:-:S04]  /*1290*/  DEPBAR.LE SB0, 0x0 ;  /* 0x000080000000791a */ /* 0x000fc80000000000 */
.L_x_46:
[----:B------:R-:W-:Y:S05]  /*12a0*/  WARPSYNC.ALL ;  /* 0x0000000000007948 */ /* 0x000fea0003800000 */
[----:B--2---:R-:W-:Y:S01]  /*12b0*/  BAR.SYNC.DEFER_BLOCKING 0x0 ;  /* 0x0000000000007b1d */ /* 0x004fe20000010000 */
[----:B------:R-:W-:Y:S01]  /*12c0*/  ISETP.GE.AND P0, PT, R8, 0x1, PT ;  /* 0x000000010800780c */ /* 0x000fe20003f06270 */
[----:B------:R-:W-:Y:S01]  /*12d0*/  USHF.L.U32 UR11, UR23, 0x6, URZ ;  /* 0x00000006170b7899 */ /* 0x000fe2000800063f */
[----:B------:R-:W-:Y:S01]  /*12e0*/  CS2R R24, SRZ ;  /* 0x0000000000187805 */ /* 0x000fe2000001ff00 */
[----:B------:R-:W-:Y:S01]  /*12f0*/  USHF.L.U32 UR27, UR22, 0x6, URZ ;  /* 0x00000006161b7899 */ /* 0x000fe2000800063f */
[----:B------:R-:W-:Y:S01]  /*1300*/  CS2R R26, SRZ ;  /* 0x00000000001a7805 */ /* 0x000fe2000001ff00 */
[----:B------:R-:W-:Y:S01]  /*1310*/  VOTEU.ALL UP0, P2 ;  /* 0x00000000003f7886 */ /* 0x000fe20001000000 */
[----:B-1----:R-:W-:Y:S01]  /*1320*/  UMOV UR4, 0x1 ;  /* 0x0000000100047882 */ /* 0x002fe20000000000 */
[----:B------:R-:W-:-:S02]  /*1330*/  CS2R R28, SRZ ;  /* 0x00000000001c7805 */ /* 0x000fc4000001ff00 */
[----:B------:R-:W-:Y:S02]  /*1340*/  CS2R R30, SRZ ;  /* 0x00000000001e7805 */ /* 0x000fe4000001ff00 */
[----:B------:R-:W-:Y:S01]  /*1350*/  CS2R R32, SRZ ;  /* 0x0000000000207805 */ /* 0x000fe2000001ff00 */
[----:B------:R-:W-:-:S04]  /*1360*/  @!UP0 UIADD3 UR4, -UR4, 0x100000, URZ ;  /* 0x0010000004048890 */ /* 0x000fc8000fffe13f */
[----:B------:R-:W-:Y:S02]  /*1370*/  @!UP0 USHF.L.U32 UR5, UR4, 0xb, URZ ;  /* 0x0000000b04058899 */ /* 0x000fe4000800063f */
[----:B------:R-:W-:Y:S01]  /*1380*/  @!UP0 USHF.L.U32 UR4, UR4, 0x1, URZ ;  /* 0x0000000104048899 */ /* 0x000fe2000800063f */
[----:B------:R-:W-:Y:S01]  /*1390*/  CS2R R34, SRZ ;  /* 0x0000000000227805 */ /* 0x000fe2000001ff00 */
[----:B------:R-:W-:Y:S01]  /*13a0*/  VOTEU.ALL UP0, P2 ;  /* 0x00000000003f7886 */ /* 0x000fe20001000000 */
[----:B------:R-:W-:Y:S02]  /*13b0*/  CS2R R36, SRZ ;  /* 0x0000000000247805 */ /* 0x000fe4000001ff00 */
[----:B------:R-:W-:Y:S01]  /*13c0*/  CS2R R38, SRZ ;  /* 0x0000000000267805 */ /* 0x000fe2000001ff00 */
[----:B------:R-:W1:Y:S06]  /*13d0*/  FENCE.VIEW.ASYNC.S ;  /* 0x00000000000073c6 */ /* 0x000e6c0000000000 */
[----:B-1----:R1:W2:Y:S01]  /*13e0*/  @!UP0 SYNCS.EXCH.64 URZ, [UR8+0x4000], UR4 ;  /* 0x00400004083f85b2 */ /* 0x0022a20008000100 */
[----:B------:R-:W-:Y:S05]  /*13f0*/  @!P0 BRA `(.L_x_47) ;  /* 0x0000000400588947 */ /* 0x000fea0003800000 */
[----:B------:R-:W-:Y:S01]  /*1400*/  USHF.R.U32.HI UR12, URZ, 0x4, UR8 ;  /* 0x000000043f0c7899 */ /* 0x000fe20008011608 */
[----:B------:R-:W-:Y:S01]  /*1410*/  SHF.R.U32.HI R8, RZ, 0x5, R0 ;  /* 0x00000005ff087819 */ /* 0x000fe20000011600 */
[----:B------:R-:W-:Y:S01]  /*1420*/  UIADD3 UR7, UR8, 0x2000, URZ ;  /* 0x0000200008077890 */ /* 0x000fe2000fffe03f */
[----:B------:R-:W-:Y:S01]  /*1430*/  CS2R R24, SRZ ;  /* 0x0000000000187805 */ /* 0x000fe2000001ff00 */
[----:B------:R-:W-:Y:S01]  /*1440*/  USGXT.U32 UR12, UR12, 0xe ;  /* 0x0000000e0c0c789a */ /* 0x000fe20008000000 */
[----:B------:R-:W-:Y:S01]  /*1450*/  CS2R R26, SRZ ;  /* 0x00000000001a7805 */ /* 0x000fe2000001ff00 */
[----:B-1----:R-:W-:Y:S01]  /*1460*/  UMOV UR4, URZ ;  /* 0x0000003f00047c82 */ /* 0x002fe20008000000 */
[----:B------:R-:W-:Y:S01]  /*1470*/  CS2R R28, SRZ ;  /* 0x00000000001c7805 */ /* 0x000fe2000001ff00 */
[----:B------:R-:W-:Y:S01]  /*1480*/  UIADD3 UR6, UP0, UR12, 0x2, URZ ;  /* 0x000000020c067890 */ /* 0x000fe2000ff1e03f */
[----:B------:R-:W-:Y:S02]  /*1490*/  CS2R R30, SRZ ;  /* 0x00000000001e7805 */ /* 0x000fe4000001ff00 */
[----:B------:R-:W-:-:S02]  /*14a0*/  CS2R R32, SRZ ;  /* 0x0000000000207805 */ /* 0x000fc4000001ff00 */
[----:B------:R-:W-:Y:S01]  /*14b0*/  CS2R R34, SRZ ;  /* 0x0000000000227805 */ /* 0x000fe2000001ff00 */
[----:B------:R-:W-:Y:S01]  /*14c0*/  UIADD3.X UR5, UR4, 0x40000040, URZ, UP0, !UPT ;  /* 0x4000004004057890 */ /* 0x000fe200087fe43f */
[----:B------:R-:W-:Y:S02]  /*14d0*/  CS2R R36, SRZ ;  /* 0x0000000000247805 */ /* 0x000fe4000001ff00 */
[----:B------:R-:W-:Y:S01]  /*14e0*/  CS2R R38, SRZ ;  /* 0x0000000000267805 */ /* 0x000fe2000001ff00 */
[----:B----4-:R-:W-:Y:S01]  /*14f0*/  IMAD.U32 R4, RZ, RZ, UR7 ;  /* 0x00000007ff047e24 */ /* 0x010fe2000f8e00ff */
[----:B------:R-:W-:Y:S01]  /*1500*/  UMOV UR4, UR6 ;  /* 0x0000000600047c82 */ /* 0x000fe20008000000 */
[----:B------:R-:W-:Y:S01]  /*1510*/  UMOV UR10, URZ ;  /* 0x0000003f000a7c82 */ /* 0x000fe20008000000 */
[----:B------:R-:W-:Y:S02]  /*1520*/  UIADD3.64 UR28, UR4, 0x2, URZ ;  /* 0x00000002041c7897 */ /* 0x000fe4000fffe03f */
[----:B------:R-:W-:-:S12]  /*1530*/  UIADD3.64 UR32, UR4, 0x4, URZ ;  /* 0x0000000404207897 */ /* 0x000fd8000fffe03f */
.L_x_49:
[----:B--2---:R-:W-:Y:S01]  /*1540*/  BAR.SYNC.DEFER_BLOCKING 0x0 ;  /* 0x0000000000007b1d */ /* 0x004fe20000010000 */
[----:B------:R-:W-:Y:S01]  /*1550*/  @!P2 IMAD.MOV.U32 R2, RZ, RZ, 0x4000 ;  /* 0x00004000ff02a424 */ /* 0x000fe200078e00ff */
[----:B------:R-:W-:Y:S02]  /*1560*/  ELECT P0, URZ, PT ;  /* 0x00000000003f782f */ /* 0x000fe40003800000 */
[----:B------:R-:W-:Y:S02]  /*1570*/  ELECT P1, URZ, PT ;  /* 0x00000000003f782f */ /* 0x000fe40003820000 */
[C---:B------:R-:W-:Y:S01]  /*1580*/  ISETP.LT.U32.AND P0, PT, R6.reuse, 0x20, P0 ;  /* 0x000000200600780c */ /* 0x040fe20000701070 */
[----:B------:R-:W-:Y:S01]  /*1590*/  UMOV UR26, UR10 ;  /* 0x0000000a001a7c82 */ /* 0x000fe20008000000 */
[----:B------:R-:W-:-:S11]  /*15a0*/  ISETP.LT.U32.AND P1, PT, R6, 0x20, P1 ;  /* 0x000000200600780c */ /* 0x000fd60000f21070 */
[----:B------:R-:W-:Y:S02]  /*15b0*/  VOTEU.ANY UP0, P0 ;  /* 0x00000000003f7886 */ /* 0x000fe40000000100 */
[----:B------:R-:W-:Y:S01]  /*15c0*/  VOTEU.ANY UP1, P1 ;  /* 0x00000000003f7886 */ /* 0x000fe20000820100 */
[----:B------:R-:W-:Y:S01]  /*15d0*/  VOTEU.ANY UP2, P1 ;  /* 0x00000000003f7886 */ /* 0x000fe20000840100 */
[----:B------:R1:W-:Y:S01]  /*15e0*/  @!P2 SYNCS.ARRIVE.TRANS64 RZ, [UR8+0x4000], R2 ;  /* 0x00400002ffffa9a7 */ /* 0x0003e20008000008 */
[----:B------:R2:W-:Y:S06]  /*15f0*/  MEMBAR.ALL.CTA ;  /* 0x0000000000007992 */ /* 0x0005ec0000008000 */
[----:B--2---:R-:W2:Y:S01]  /*1600*/  FENCE.VIEW.ASYNC.S ;  /* 0x00000000000073c6 */ /* 0x004ea20000000000 */
[----:B------:R-:W-:-:S02]  /*1610*/  @UP0 UIADD3 UR6, UR8, 0x2000, URZ ;  /* 0x0000200008060890 */ /* 0x000fc4000fffe03f */
[----:B------:R-:W-:Y:S01]  /*1620*/  @UP1 UIADD3 UR9, UR8, 0x4000, URZ ;  /* 0x0000400008091890 */ /* 0x000fe2000fffe03f */
[----:B------:R-:W-:Y:S01]  /*1630*/  @UP1 UMOV UR7, UR17 ;  /* 0x0000001100071c82 */ /* 0x000fe20008000000 */
[----:B------:R-:W-:Y:S02]  /*1640*/  @UP0 UIADD3 UR25, UR8, 0x4000, URZ ;  /* 0x0000400008190890 */ /* 0x000fe4000fffe03f */
[----:B------:R-:W-:Y:S01]  /*1650*/  @P0 IMAD.U32 R4, RZ, RZ, UR6 ;  /* 0x00000006ff040e24 */ /* 0x000fe2000f8e00ff */
[----:B------:R-:W-:Y:S01]  /*1660*/  @UP1 UMOV UR6, UR16 ;  /* 0x0000001000061c82 */ /* 0x000fe20008000000 */
[----:B--2---:R-:W-:Y:S01]  /*1670*/  VOTEU.ANY UP1, P0 ;  /* 0x00000000003f7886 */ /* 0x004fe20000020100 */
[----:B-1----:R-:W-:Y:S02]  /*1680*/  SHF.L.U32 R2, R7, 0x1f, RZ ;  /* 0x0000001f07027819 */ /* 0x002fe400000006ff */
[----:B------:R-:W-:Y:S01]  /*1690*/  @P0 R2UR UR24, R4 ;  /* 0x00000000041802ca */ /* 0x000fe200000e0000 */
[----:B------:R-:W-:Y:S06]  /*16a0*/  BAR.SYNC.DEFER_BLOCKING 0x0 ;  /* 0x0000000000007b1d */ /* 0x000fec0000010000 */
[----:B------:R1:W-:Y:S02]  /*16b0*/  @UP2 UTMALDG.2D [UR8], [UR6] ;  /* 0x00000008060025b4 */ /* 0x0003e40008008000 */
[----:B-1----:R-:W-:Y:S01]  /*16c0*/  @UP0 UMOV UR6, UR18 ;  /* 0x0000001200060c82 */ /* 0x002fe20008000000 */
[----:B------:R-:W-:Y:S01]  /*16d0*/  @UP0 UMOV UR7, UR19 ;  /* 0x0000001300070c82 */ /* 0x000fe20008000000 */
[----:B------:R-:W-:Y:S06]  /*16e0*/  BAR.SYNC.DEFER_BLOCKING 0x0 ;  /* 0x0000000000007b1d */ /* 0x000fec0000010000 */
[----:B------:R1:W-:Y:S02]  /*16f0*/  @UP1 UTMALDG.2D [UR24], [UR6] ;  /* 0x00000018060015b4 */ /* 0x0003e40008008000 */
[----:B------:R-:W-:Y:S06]  /*1700*/  BAR.SYNC.DEFER_BLOCKING 0x0 ;  /* 0x0000000000007b1d */ /* 0x000fec0000010000 */
[----:B------:R-:W2:Y:S02]  /*1710*/  SYNCS.PHASECHK.TRANS64.TRYWAIT P0, [UR8+0x4000], R2 ;  /* 0x00400002ff0075a7 */ /* 0x000ea40008000148 */
[----:B-12---:R-:W-:Y:S05]  /*1720*/  @!P0 BRA `(.L_x_48) ;  /* 0x0000000400348947 */ /* 0x006fea0003800000 */
.L_x_50:
[----:B------:R-:W-:Y:S01]  /*1730*/  IMAD.SHL.U32 R2, R8, 0x40, RZ ;  /* 0x0000004008027824 */ /* 0x000fe200078e00ff */
[----:B------:R-:W-:Y:S02]  /*1740*/  WARPGROUP.DEPBAR.LE gsb0, 0x0 ;  /* 0x00008000000079c5 */ /* 0x000fe40000010000 */
[----:B------:R-:W-:Y:S01]  /*1750*/  WARPGROUP.ARRIVE ;  /* 0x00000000000079c5 */ /* 0x000fe20000000000 */
[----:B------:R-:W-:Y:S01]  /*1760*/  UMOV UR13, 0x40000040 ;  /* 0x40000040000d7882 */ /* 0x000fe20000000000 */
[----:B------:R-:W-:Y:S01]  /*1770*/  LOP3.LUT R3, R2, 0x100, RZ, 0xc0, !PT ;  /* 0x0000010002037812 */ /* 0x000fe200078ec0ff */
[----:B------:R-:W-:Y:S01]  /*1780*/  UIADD3 UR10, UR10, 0x40, URZ ;  /* 0x000000400a0a7890 */ /* 0x000fe2000fffe03f */
[----:B------:R-:W-:Y:S02]  /*1790*/  LOP3.LUT R7, R7, 0x1, RZ, 0x3c, !PT ;  /* 0x0000000107077812 */ /* 0x000fe400078e3cff */
[----:B------:R-:W-:-:S04]  /*17a0*/  LEA.HI R3, R4, R3, RZ, 0x1c ;  /* 0x0000000304037211 */ /* 0x000fc800078fe0ff */
[----:B------:R-:W-:Y:S01]  /*17b0*/  LOP3.LUT R2, R3, 0x3fff, RZ, 0xc0, !PT ;  /* 0x00003fff03027812 */ /* 0x000fe200078ec0ff */
[----:B------:R-:W-:-:S03]  /*17c0*/  IMAD.MOV.U32 R3, RZ, RZ, 0x40000040 ;  /* 0x40000040ff037424 */ /* 0x000fc600078e00ff */
[C---:B------:R-:W-:Y:S02]  /*17d0*/  R2UR UR14, R2.reuse ;  /* 0x00000000020e72ca */ /* 0x040fe400000e0000 */
[----:B------:R-:W-:Y:S01]  /*17e0*/  R2UR UR15, R3 ;  /* 0x00000000030f72ca */ /* 0x000fe200000e0000 */
[----:B------:R-:W-:Y:S01]  /*17f0*/  IMAD.MOV.U32 R3, RZ, RZ, RZ ;  /* 0x000000ffff037224 */ /* 0x000fe200078e00ff */
[----:B------:R-:W-:-:S04]  /*1800*/  IADD3 R2, P0, R2, 0x2, RZ ;  /* 0x0000000202027810 */ /* 0x000fc80007f1e0ff */
[----:B------:R-:W-:Y:S01]  /*1810*/  IADD3.X R3, R3, 0x40000040, RZ, P0, !PT ;  /* 0x4000004003037810 */ /* 0x000fe200007fe4ff */
[----:B------:R-:W-:Y:S01]  /*1820*/  IMAD.MOV.U32 R5, RZ, RZ, R2 ;  /* 0x000000ffff057224 */ /* 0x000fe200078e0002 */
[----:B------:R-:W-:Y:S02]  /*1830*/  R2UR UR6, R2 ;  /* 0x00000000020672ca */ /* 0x000fe400000e0000 */
[----:B------:R-:W-:Y:S02]  /*1840*/  R2UR UR7, R3 ;  /* 0x00000000030772ca */ /* 0x000fe400000e0000 */
[----:B------:R-:W-:Y:S01]  /*1850*/  IADD3 R10, P0, R5, 0x2, RZ ;  /* 0x00000002050a7810 */ /* 0x000fe20007f1e0ff */
[----:B------:R-:W-:Y:S01]  /*1860*/  HGMMA.64x32x16.F32 R24, gdesc[UR12], R24 ;  /* 0x006000000c1879f0 */ /* 0x000fe20008700818 */
[----:B------:R-:W-:Y:S02]  /*1870*/  IMAD.MOV.U32 R5, RZ, RZ, R3 ;  /* 0x000000ffff057224 */ /* 0x000fe400078e0003 */
[----:B------:R-:W-:-:S02]  /*1880*/  R2UR UR30, R10 ;  /* 0x000000000a1e72ca */ /* 0x000fc400000e0000 */
[----:B------:R-:W-:Y:S02]  /*1890*/  IMAD.X R11, RZ, RZ, R5, P0 ;  /* 0x000000ffff0b7224 */ /* 0x000fe400000e0605 */
[----:B------:R-:W-:Y:S02]  /*18a0*/  IMAD.MOV.U32 R5, RZ, RZ, R2 ;  /* 0x000000ffff057224 */ /* 0x000fe400078e0002 */
[----:B------:R-:W1:Y:S01]  /*18b0*/  LDC R2, c[0x0][0x230] ;  /* 0x00008c00ff027b82 */ /* 0x000e620000000800 */
[----:B------:R-:W-:Y:S02]  /*18c0*/  R2UR UR31, R11 ;  /* 0x000000000b1f72ca */ /* 0x000fe400000e0000 */
[----:B------:R-:W-:-:S04]  /*18d0*/  IADD3 R10, P0, R5, 0x4, RZ ;  /* 0x00000004050a7810 */ /* 0x000fc80007f1e0ff */
[----:B------:R-:W-:Y:S01]  /*18e0*/  R2UR UR34, R10 ;  /* 0x000000000a2272ca */ /* 0x000fe200000e0000 */
[----:B------:R-:W-:-:S05]  /*18f0*/  IMAD.X R11, RZ, RZ, R3, P0 ;  /* 0x000000ffff0b7224 */ /* 0x000fca00000e0603 */
[----:B------:R-:W-:Y:S02]  /*1900*/  R2UR UR35, R11 ;  /* 0x000000000b2372ca */ /* 0x000fe400000e0000 */
[----:B-1----:R-:W-:Y:S01]  /*1910*/  ISETP.LE.AND P0, PT, R2, UR10, PT ;  /* 0x0000000a02007c0c */ /* 0x002fe2000bf03270 */
[----:B------:R-:W-:Y:S04]  /*1920*/  HGMMA.64x32x16.F32 R24, gdesc[UR4], R24 ;  /* 0x00600000041879f0 */ /* 0x000fe80008700818 */
[----:B------:R-:W-:Y:S06]  /*1930*/  HGMMA.64x32x16.F32 R24, gdesc[UR28], R24 ;  /* 0x006000001c1879f0 */ /* 0x000fec0008700818 */
[----:B------:R-:W-:Y:S02]  /*1940*/  HGMMA.64x32x16.F32 R24, gdesc[UR32], R24, gsb0 ;  /* 0x00600000201879f0 */ /* 0x000fe40008000818 */
[----:B------:R-:W-:Y:S05]  /*1950*/  @!P0 BRA `(.L_x_49) ;  /* 0xfffffff800f88947 */ /* 0x000fea000383ffff */
.L_x_47:
[C---:B------:R-:W-:Y:S01]  /*1960*/  IMAD.SHL.U32 R2, R0.reuse, 0x40, RZ ;  /* 0x0000004000027824 */ /* 0x040fe200078e00ff */
[----:B----4-:R-:W-:Y:S01]  /*1970*/  SHF.R.U32.HI R4, RZ, 0x1, R0 ;  /* 0x00000001ff047819 */ /* 0x010fe20000011600 */
[----:B------:R-:W-:Y:S01]  /*1980*/  IMAD.SHL.U32 R3, R0, 0x10, RZ ;  /* 0x0000001000037824 */ /* 0x000fe200078e00ff */
[----:B------:R-:W-:Y:S02]  /*1990*/  WARPGROUP.DEPBAR.LE gsb0, 0x0 ;  /* 0x00008000000079c5 */ /* 0x000fe40000010000 */
[----:B------:R-:W-:Y:S01]  /*19a0*/  LOP3.LUT R2, R2, 0x1800, RZ, 0xc0, !PT ;  /* 0x0000180002027812 */ /* 0x000fe200078ec0ff */
[----:B--2---:R-:W-:Y:S01]  /*19b0*/  BAR.SYNC.DEFER_BLOCKING 0x0 ;  /* 0x0000000000007b1d */ /* 0x004fe20000010000 */
[----:B------:R-:W-:Y:S02]  /*19c0*/  LOP3.LUT R5, R4, 0x40, RZ, 0xc0, !PT ;  /* 0x0000004004057812 */ /* 0x000fe400078ec0ff */
[----:B------:R-:W-:Y:S02]  /*19d0*/  ELECT P0, URZ, PT ;  /* 0x00000000003f782f */ /* 0x000fe40003800000 */
[----:B------:R-:W-:-:S02]  /*19e0*/  LOP3.LUT R2, R2, 0x70, R3, 0xf8, !PT ;  /* 0x0000007002027812 */ /* 0x000fc400078ef803 */
[----:B------:R-:W-:Y:S01]  /*19f0*/  LOP3.LUT R5, R5, 0x10, R0, 0xf8, !PT ;  /* 0x0000001005057812 */ /* 0x000fe200078ef800 */
[----:B------:R-:W-:Y:S01]  /*1a00*/  IMAD.SHL.U32 R0, R0, 0x80, RZ ;  /* 0x0000008000007824 */ /* 0x000fe200078e00ff */
[----:B------:R-:W-:Y:S01]  /*1a10*/  F2FP.F16.F32.PACK_AB R24, R25, R24 ;  /* 0x000000181918723e */ /* 0x000fe200000000ff */
[----:B------:R-:W-:Y:S01]  /*1a20*/  UMOV UR9, UR27 ;  /* 0x0000001b00097c82 */ /* 0x000fe20008000000 */
[----:B------:R-:W-:Y:S01]  /*1a30*/  LOP3.LUT R5, R2, R5, RZ, 0x3c, !PT ;  /* 0x0000000502057212 */ /* 0x000fe200078e3cff */
[----:B------:R-:W-:Y:S01]  /*1a40*/  UMOV UR10, UR11 ;  /* 0x0000000b000a7c82 */ /* 0x000fe20008000000 */
[----:B------:R-:W-:Y:S02]  /*1a50*/  F2FP.F16.F32.PACK_AB R25, R27, R26 ;  /* 0x0000001a1b19723e */ /* 0x000fe400000000ff */
[----:B------:R-:W-:Y:S02]  /*1a60*/  LOP3.LUT R0, R5, 0x780, R0, 0xf8, !PT ;  /* 0x0000078005007812 */ /* 0x000fe400078ef800 */
[----:B------:R-:W-:-:S02]  /*1a70*/  F2FP.F16.F32.PACK_AB R32, R33, R32 ;  /* 0x000000202120723e */ /* 0x000fc400000000ff */
[C---:B------:R-:W-:Y:S01]  /*1a80*/  LOP3.LUT R2, R0.reuse, 0x20, RZ, 0x3c, !PT ;  /* 0x0000002000027812 */ /* 0x040fe200078e3cff */
[----:B------:R-:W-:Y:S01]  /*1a90*/  VIADD R0, R0, UR8 ;  /* 0x0000000800007c36 */ /* 0x000fe20008000000 */
[----:B------:R-:W-:Y:S02]  /*1aa0*/  F2FP.F16.F32.PACK_AB R26, R29, R28 ;  /* 0x0000001c1d1a723e */ /* 0x000fe400000000ff */
[----:B------:R-:W-:Y:S01]  /*1ab0*/  F2FP.F16.F32.PACK_AB R27, R31, R30 ;  /* 0x0000001e1f1b723e */ /* 0x000fe200000000ff */
[----:B------:R-:W-:Y:S01]  /*1ac0*/  VIADD R2, R2, UR8 ;  /* 0x0000000802027c36 */ /* 0x000fe20008000000 */
[----:B------:R-:W-:Y:S01]  /*1ad0*/  F2FP.F16.F32.PACK_AB R33, R35, R34 ;  /* 0x000000222321723e */ /* 0x000fe200000000ff */
[----:B------:R-:W2:Y:S01]  /*1ae0*/  @!P2 SYNCS.CCTL.IV [UR8+0x4000] ;  /* 0x00400000ff00a9b1 */ /* 0x000ea20008000008 */
[----:B------:R-:W-:Y:S01]  /*1af0*/  F2FP.F16.F32.PACK_AB R34, R37, R36 ;  /* 0x000000242522723e */ /* 0x000fe200000000ff */
[----:B--2---:R-:W-:Y:S01]  /*1b00*/  STSM.16.M88.4 [R0], R24 ;  /* 0x0000001800007844 */ /* 0x004fe20000000200 */
[----:B------:R-:W-:-:S02]  /*1b10*/  F2FP.F16.F32.PACK_AB R35, R39, R38 ;  /* 0x000000262723723e */ /* 0x000fc400000000ff */
[----:B------:R-:W-:-:S03]  /*1b20*/  ISETP.LT.U32.AND P0, PT, R6, 0x20, P0 ;  /* 0x000000200600780c */ /* 0x000fc60000701070 */
[----:B------:R-:W-:Y:S01]  /*1b30*/  STSM.16.M88.4 [R2], R32 ;  /* 0x0000002002007844 */ /* 0x000fe20000000200 */
[----:B------:R2:W-:Y:S06]  /*1b40*/  MEMBAR.ALL.CTA ;  /* 0x0000000000007992 */ /* 0x0005ec0000008000 */
[----:B--2---:R-:W2:Y:S03]  /*1b50*/  FENCE.VIEW.ASYNC.S ;  /* 0x00000000000073c6 */ /* 0x004ea60000000000 */
[----:B--2---:R-:W-:Y:S01]  /*1b60*/  VOTEU.ANY UP0, P0 ;  /* 0x00000000003f7886 */ /* 0x004fe20000000100 */
[----:B------:R-:W-:-:S04]  /*1b70*/  VOTEU.ANY UP1, P0 ;  /* 0x00000000003f7886 */ /* 0x000fc80000020100 */
[----:B-1----:R-:W-:Y:S01]  /*1b80*/  @UP0 UMOV UR4, UR20 ;  /* 0x0000001400040c82 */ /* 0x002fe20008000000 */
[----:B------:R-:W-:Y:S01]  /*1b90*/  @UP0 UMOV UR5, UR21 ;  /* 0x0000001500050c82 */ /* 0x000fe20008000000 */
[----:B------:R-:W-:Y:S06]  /*1ba0*/  BAR.SYNC.DEFER_BLOCKING 0x0 ;  /* 0x0000000000007b1d */ /* 0x000fec0000010000 */
[----:B------:R1:W-:Y:S01]  /*1bb0*/  @UP1 UTMASTG.2D [UR8], [UR4] ;  /* 0x00000008040013b5 */ /* 0x0003e20008008000 */
[----:B------:R0:W-:Y:S01]  /*1bc0*/  UTMACMDFLUSH ;  /* 0x00000000000079b7 */ /* 0x0001e20000000000 */
[----:B------:R-:W-:-:S04]  /*1bd0*/  DEPBAR.LE SB0, 0x0 ;  /* 0x000080000000791a */ /* 0x000fc80000000000 */
[----:B------:R-:W-:Y:S06]  /*1be0*/  BAR.SYNC.DEFER_BLOCKING 0x0 ;  /* 0x0000000000007b1d */ /* 0x000fec0000010000 */
[----:B-1----:R-:W-:Y:S05]  /*1bf0*/  EXIT ;  /* 0x000000000000794d */ /* 0x002fea0003800000 */
.L_x_48:
[----:B------:R-:W1:Y:S02]  /*1c00*/  SYNCS.PHASECHK.TRANS64.TRYWAIT P0, [UR8+0x4000], R2 ;  /* 0x00400002ff0075a7 */ /* 0x000e640008000148 */
[----:B-1----:R-:W-:Y:S05]  /*1c10*/  @!P0 BRA `(.L_x_48) ;  /* 0xfffffffc00f88947 */ /* 0x002fea000383ffff */
[----:B------:R-:W-:Y:S05]  /*1c20*/  BRA `(.L_x_50) ;  /* 0xfffffff800c07947 */ /* 0x000fea000383ffff */
.L_x_51:
[----:B------:R-:W-:-:S00]  /*1c30*/  BRA `(.L_x_51) ;  /* 0xfffffffc00fc7947 */ /* 0x000fc0000383ffff */
[----:B------:R-:W-:-:S00]  /*1c40*/  NOP ;  /* 0x0000000000007918 */ /* 0x000fc00000000000 */
        /* <DEDUP_REMOVED lines=11> */
.L_x_52:


//--------------------- .nv.shared.gluon_wgmma    --------------------------
	.section	.nv.shared.gluon_wgmma,"aw",@nobits
	.sectionflags	@""
	.align	16
	.zero		1024


//--------------------- .nv.shared.reserved.0     --------------------------
	.section	.nv.shared.reserved.0,"aw",@nobits
	.weak		__nv_reservedSMEM_offset_0_alias
	.size		__nv_reservedSMEM_offset_0_alias, 0, 0
	.other		__nv_reservedSMEM_offset_0_alias,@"STO_CUDA_RESERVED_SHARED STV_DEFAULT"
__nv_reservedSMEM_offset_0_alias:
	.zero		0


//--------------------- .nv.constant0.gluon_wgmma --------------------------
	.section	.nv.constant0.gluon_wgmma,"a",@progbits
	.sectionflags	@""
	.align	4
.nv.constant0.gluon_wgmma:
	.zero		608


//--------------------- SYMBOLS --------------------------

	.type		.nv.reservedSmem.offset0,@object
	.size		.nv.reservedSmem.offset0,0x4
